//
// Generated by NVIDIA NVVM Compiler
//
// Compiler Build ID: CL-36424714
// Cuda compilation tools, release 13.0, V13.0.88
// Based on NVVM 20.0.0
//

.version 9.0
.target sm_100
.address_size 64

	// .globl	_Z21run_simulation_kernelPdS_S_iid
.func  (.param .align 16 .b8 func_retval0[16]) __internal_trig_reduction_slowpathd
(
	.param .b64 __internal_trig_reduction_slowpathd_param_0
)
;
.global .align 8 .b8 __cudart_i2opi_d[144] = {8, 93, 141, 31, 177, 95, 251, 107, 234, 146, 82, 138, 247, 57, 7, 61, 123, 241, 229, 235, 199, 186, 39, 117, 45, 234, 95, 158, 102, 63, 70, 79, 183, 9, 203, 39, 207, 126, 54, 109, 31, 109, 10, 90, 139, 17, 47, 239, 15, 152, 5, 222, 255, 151, 248, 31, 59, 40, 249, 189, 139, 95, 132, 156, 244, 57, 83, 131, 57, 214, 145, 57, 65, 126, 95, 180, 38, 112, 156, 233, 132, 68, 187, 46, 245, 53, 130, 232, 62, 167, 41, 177, 28, 235, 29, 254, 28, 146, 209, 9, 234, 46, 73, 6, 224, 210, 77, 66, 58, 110, 36, 183, 97, 197, 187, 222, 171, 99, 81, 254, 65, 144, 67, 60, 153, 149, 98, 219, 192, 221, 52, 245, 209, 87, 39, 252, 41, 21, 68, 78, 110, 131, 249, 162};
.global .align 16 .b8 __cudart_sin_cos_coeffs[128] = {70, 210, 176, 44, 241, 229, 90, 190, 146, 227, 172, 105, 227, 29, 199, 62, 161, 98, 219, 25, 160, 1, 42, 191, 24, 8, 17, 17, 17, 17, 129, 63, 84, 85, 85, 85, 85, 85, 197, 191, 0, 0, 0, 0, 0, 0, 0, 0, 0, 0, 0, 0, 0, 0, 0, 0, 100, 129, 253, 32, 131, 255, 168, 189, 40, 133, 239, 193, 167, 238, 33, 62, 217, 230, 6, 142, 79, 126, 146, 190, 233, 188, 221, 25, 160, 1, 250, 62, 71, 93, 193, 22, 108, 193, 86, 191, 81, 85, 85, 85, 85, 85, 165, 63, 0, 0, 0, 0, 0, 0, 224, 191, 0, 0, 0, 0, 0, 0, 240, 63};

.visible .entry _Z21run_simulation_kernelPdS_S_iid(
	.param .u64 .ptr .align 1 _Z21run_simulation_kernelPdS_S_iid_param_0,
	.param .u64 .ptr .align 1 _Z21run_simulation_kernelPdS_S_iid_param_1,
	.param .u64 .ptr .align 1 _Z21run_simulation_kernelPdS_S_iid_param_2,
	.param .u32 _Z21run_simulation_kernelPdS_S_iid_param_3,
	.param .u32 _Z21run_simulation_kernelPdS_S_iid_param_4,
	.param .f64 _Z21run_simulation_kernelPdS_S_iid_param_5
)
{
	.reg .pred 	%p<20>;
	.reg .b32 	%r<63>;
	.reg .b64 	%rd<30>;
	.reg .b64 	%fd<197>;

	ld.param.u64 	%rd2, [_Z21run_simulation_kernelPdS_S_iid_param_0];
	ld.param.u32 	%r29, [_Z21run_simulation_kernelPdS_S_iid_param_3];
	ld.param.u32 	%r28, [_Z21run_simulation_kernelPdS_S_iid_param_4];
	ld.param.f64 	%fd42, [_Z21run_simulation_kernelPdS_S_iid_param_5];
	mov.u32 	%r30, %ctaid.x;
	mov.u32 	%r31, %ntid.x;
	mov.u32 	%r32, %tid.x;
	mad.lo.s32 	%r1, %r30, %r31, %r32;
	setp.ge.s32 	%p1, %r1, %r29;
	@%p1 bra 	$L__BB0_24;
	cvta.to.global.u64 	%rd1, %rd2;
	setp.lt.s32 	%p2, %r28, 1;
	@%p2 bra 	$L__BB0_24;
	mul.wide.s32 	%rd5, %r1, 8;
	add.s64 	%rd6, %rd1, %rd5;
	ld.global.f64 	%fd187, [%rd6];
	mul.lo.s32 	%r53, %r28, %r1;
	neg.s32 	%r54, %r28;
	mov.f64 	%fd188, 0d3FF0000000000000;
	mov.f64 	%fd186, 0d0000000000000000;
	mov.u64 	%rd9, __cudart_sin_cos_coeffs;
$L__BB0_3:
	mul.f64 	%fd5, %fd186, 0d3FE0000000000000;
	abs.f64 	%fd6, %fd5;
	setp.neu.f64 	%p3, %fd6, 0d7FF0000000000000;
	@%p3 bra 	$L__BB0_5;
	mov.f64 	%fd50, 0d0000000000000000;
	mul.rn.f64 	%fd190, %fd5, %fd50;
	mov.b32 	%r56, 1;
	bra.uni 	$L__BB0_8;
$L__BB0_5:
	mul.f64 	%fd45, %fd5, 0d3FE45F306DC9C883;
	cvt.rni.s32.f64 	%r55, %fd45;
	cvt.rn.f64.s32 	%fd46, %r55;
	fma.rn.f64 	%fd47, %fd46, 0dBFF921FB54442D18, %fd5;
	fma.rn.f64 	%fd48, %fd46, 0dBC91A62633145C00, %fd47;
	fma.rn.f64 	%fd190, %fd46, 0dB97B839A252049C0, %fd48;
	setp.ltu.f64 	%p4, %fd6, 0d41E0000000000000;
	@%p4 bra 	$L__BB0_7;
	{ // callseq 0, 0
	.param .b64 param0;
	st.param.f64 	[param0], %fd5;
	.param .align 16 .b8 retval0[16];
	call.uni (retval0), 
	__internal_trig_reduction_slowpathd, 
	(
	param0
	);
	ld.param.f64 	%fd190, [retval0];
	ld.param.b32 	%r55, [retval0+8];
	} // callseq 0
$L__BB0_7:
	add.s32 	%r56, %r55, 1;
$L__BB0_8:
	shl.b32 	%r35, %r56, 6;
	cvt.u64.u32 	%rd7, %r35;
	and.b64  	%rd8, %rd7, 64;
	add.s64 	%rd10, %rd9, %rd8;
	mul.rn.f64 	%fd51, %fd190, %fd190;
	and.b32  	%r36, %r56, 1;
	setp.eq.b32 	%p5, %r36, 1;
	selp.f64 	%fd52, 0dBDA8FF8320FD8164, 0d3DE5DB65F9785EBA, %p5;
	ld.global.nc.v2.f64 	{%fd53, %fd54}, [%rd10];
	fma.rn.f64 	%fd55, %fd52, %fd51, %fd53;
	fma.rn.f64 	%fd56, %fd55, %fd51, %fd54;
	ld.global.nc.v2.f64 	{%fd57, %fd58}, [%rd10+16];
	fma.rn.f64 	%fd59, %fd56, %fd51, %fd57;
	fma.rn.f64 	%fd60, %fd59, %fd51, %fd58;
	ld.global.nc.v2.f64 	{%fd61, %fd62}, [%rd10+32];
	fma.rn.f64 	%fd63, %fd60, %fd51, %fd61;
	fma.rn.f64 	%fd64, %fd63, %fd51, %fd62;
	fma.rn.f64 	%fd65, %fd64, %fd190, %fd190;
	fma.rn.f64 	%fd66, %fd64, %fd51, 0d3FF0000000000000;
	selp.f64 	%fd67, %fd66, %fd65, %p5;
	and.b32  	%r37, %r56, 2;
	setp.eq.s32 	%p6, %r37, 0;
	mov.f64 	%fd68, 0d0000000000000000;
	sub.f64 	%fd69, %fd68, %fd67;
	selp.f64 	%fd70, %fd67, %fd69, %p6;
	mul.f64 	%fd71, %fd187, 0dC014000000000000;
	mul.f64 	%fd72, %fd187, %fd71;
	mul.f64 	%fd73, %fd188, 0dBF947AE147AE147B;
	sub.f64 	%fd74, %fd73, %fd187;
	fma.rn.f64 	%fd75, %fd187, %fd72, %fd74;
	fma.rn.f64 	%fd12, %fd70, 0d4020000000000000, %fd75;
	mul.f64 	%fd76, %fd42, %fd188;
	fma.rn.f64 	%fd13, %fd76, 0d3FE0000000000000, %fd187;
	mul.f64 	%fd77, %fd42, %fd12;
	fma.rn.f64 	%fd14, %fd77, 0d3FE0000000000000, %fd188;
	fma.rn.f64 	%fd78, %fd42, 0d3FE0000000000000, %fd186;
	mul.f64 	%fd15, %fd78, 0d3FE0000000000000;
	abs.f64 	%fd16, %fd15;
	setp.neu.f64 	%p7, %fd16, 0d7FF0000000000000;
	@%p7 bra 	$L__BB0_10;
	mov.f64 	%fd84, 0d0000000000000000;
	mul.rn.f64 	%fd192, %fd15, %fd84;
	mov.b32 	%r58, 1;
	bra.uni 	$L__BB0_13;
$L__BB0_10:
	mul.f64 	%fd79, %fd15, 0d3FE45F306DC9C883;
	cvt.rni.s32.f64 	%r57, %fd79;
	cvt.rn.f64.s32 	%fd80, %r57;
	fma.rn.f64 	%fd81, %fd80, 0dBFF921FB54442D18, %fd15;
	fma.rn.f64 	%fd82, %fd80, 0dBC91A62633145C00, %fd81;
	fma.rn.f64 	%fd192, %fd80, 0dB97B839A252049C0, %fd82;
	setp.ltu.f64 	%p8, %fd16, 0d41E0000000000000;
	@%p8 bra 	$L__BB0_12;
	{ // callseq 1, 0
	.param .b64 param0;
	st.param.f64 	[param0], %fd15;
	.param .align 16 .b8 retval0[16];
	call.uni (retval0), 
	__internal_trig_reduction_slowpathd, 
	(
	param0
	);
	ld.param.f64 	%fd192, [retval0];
	ld.param.b32 	%r57, [retval0+8];
	} // callseq 1
$L__BB0_12:
	add.s32 	%r58, %r57, 1;
$L__BB0_13:
	setp.neu.f64 	%p9, %fd16, 0d7FF0000000000000;
	shl.b32 	%r40, %r58, 6;
	cvt.u64.u32 	%rd11, %r40;
	and.b64  	%rd12, %rd11, 64;
	add.s64 	%rd14, %rd9, %rd12;
	mul.rn.f64 	%fd85, %fd192, %fd192;
	and.b32  	%r41, %r58, 1;
	setp.eq.b32 	%p10, %r41, 1;
	selp.f64 	%fd86, 0dBDA8FF8320FD8164, 0d3DE5DB65F9785EBA, %p10;
	ld.global.nc.v2.f64 	{%fd87, %fd88}, [%rd14];
	fma.rn.f64 	%fd89, %fd86, %fd85, %fd87;
	fma.rn.f64 	%fd90, %fd89, %fd85, %fd88;
	ld.global.nc.v2.f64 	{%fd91, %fd92}, [%rd14+16];
	fma.rn.f64 	%fd93, %fd90, %fd85, %fd91;
	fma.rn.f64 	%fd94, %fd93, %fd85, %fd92;
	ld.global.nc.v2.f64 	{%fd95, %fd96}, [%rd14+32];
	fma.rn.f64 	%fd97, %fd94, %fd85, %fd95;
	fma.rn.f64 	%fd98, %fd97, %fd85, %fd96;
	fma.rn.f64 	%fd99, %fd98, %fd192, %fd192;
	fma.rn.f64 	%fd100, %fd98, %fd85, 0d3FF0000000000000;
	selp.f64 	%fd101, %fd100, %fd99, %p10;
	and.b32  	%r42, %r58, 2;
	setp.eq.s32 	%p11, %r42, 0;
	mov.f64 	%fd102, 0d0000000000000000;
	sub.f64 	%fd103, %fd102, %fd101;
	selp.f64 	%fd104, %fd101, %fd103, %p11;
	mul.f64 	%fd105, %fd13, 0dC014000000000000;
	mul.f64 	%fd106, %fd13, %fd105;
	mul.f64 	%fd107, %fd14, 0dBF947AE147AE147B;
	sub.f64 	%fd108, %fd107, %fd13;
	fma.rn.f64 	%fd109, %fd13, %fd106, %fd108;
	fma.rn.f64 	%fd22, %fd104, 0d4020000000000000, %fd109;
	mul.f64 	%fd110, %fd42, %fd14;
	fma.rn.f64 	%fd23, %fd110, 0d3FE0000000000000, %fd187;
	mul.f64 	%fd111, %fd42, %fd22;
	fma.rn.f64 	%fd24, %fd111, 0d3FE0000000000000, %fd188;
	@%p9 bra 	$L__BB0_15;
	mov.f64 	%fd117, 0d0000000000000000;
	mul.rn.f64 	%fd194, %fd15, %fd117;
	mov.b32 	%r60, 1;
	bra.uni 	$L__BB0_18;
$L__BB0_15:
	mul.f64 	%fd112, %fd15, 0d3FE45F306DC9C883;
	cvt.rni.s32.f64 	%r59, %fd112;
	cvt.rn.f64.s32 	%fd113, %r59;
	fma.rn.f64 	%fd114, %fd113, 0dBFF921FB54442D18, %fd15;
	fma.rn.f64 	%fd115, %fd113, 0dBC91A62633145C00, %fd114;
	fma.rn.f64 	%fd194, %fd113, 0dB97B839A252049C0, %fd115;
	setp.ltu.f64 	%p12, %fd16, 0d41E0000000000000;
	@%p12 bra 	$L__BB0_17;
	{ // callseq 2, 0
	.param .b64 param0;
	st.param.f64 	[param0], %fd15;
	.param .align 16 .b8 retval0[16];
	call.uni (retval0), 
	__internal_trig_reduction_slowpathd, 
	(
	param0
	);
	ld.param.f64 	%fd194, [retval0];
	ld.param.b32 	%r59, [retval0+8];
	} // callseq 2
$L__BB0_17:
	add.s32 	%r60, %r59, 1;
$L__BB0_18:
	shl.b32 	%r45, %r60, 6;
	cvt.u64.u32 	%rd15, %r45;
	and.b64  	%rd16, %rd15, 64;
	add.s64 	%rd18, %rd9, %rd16;
	mul.rn.f64 	%fd118, %fd194, %fd194;
	and.b32  	%r46, %r60, 1;
	setp.eq.b32 	%p13, %r46, 1;
	selp.f64 	%fd119, 0dBDA8FF8320FD8164, 0d3DE5DB65F9785EBA, %p13;
	ld.global.nc.v2.f64 	{%fd120, %fd121}, [%rd18];
	fma.rn.f64 	%fd122, %fd119, %fd118, %fd120;
	fma.rn.f64 	%fd123, %fd122, %fd118, %fd121;
	ld.global.nc.v2.f64 	{%fd124, %fd125}, [%rd18+16];
	fma.rn.f64 	%fd126, %fd123, %fd118, %fd124;
	fma.rn.f64 	%fd127, %fd126, %fd118, %fd125;
	ld.global.nc.v2.f64 	{%fd128, %fd129}, [%rd18+32];
	fma.rn.f64 	%fd130, %fd127, %fd118, %fd128;
	fma.rn.f64 	%fd131, %fd130, %fd118, %fd129;
	fma.rn.f64 	%fd132, %fd131, %fd194, %fd194;
	fma.rn.f64 	%fd133, %fd131, %fd118, 0d3FF0000000000000;
	selp.f64 	%fd134, %fd133, %fd132, %p13;
	and.b32  	%r47, %r60, 2;
	setp.eq.s32 	%p14, %r47, 0;
	mov.f64 	%fd135, 0d0000000000000000;
	sub.f64 	%fd136, %fd135, %fd134;
	selp.f64 	%fd137, %fd134, %fd136, %p14;
	mul.f64 	%fd138, %fd23, 0dC014000000000000;
	mul.f64 	%fd139, %fd23, %fd138;
	mul.f64 	%fd140, %fd24, 0dBF947AE147AE147B;
	sub.f64 	%fd141, %fd140, %fd23;
	fma.rn.f64 	%fd142, %fd23, %fd139, %fd141;
	fma.rn.f64 	%fd30, %fd137, 0d4020000000000000, %fd142;
	fma.rn.f64 	%fd31, %fd42, %fd30, %fd188;
	add.f64 	%fd186, %fd42, %fd186;
	mul.f64 	%fd33, %fd186, 0d3FE0000000000000;
	abs.f64 	%fd34, %fd33;
	setp.neu.f64 	%p15, %fd34, 0d7FF0000000000000;
	@%p15 bra 	$L__BB0_20;
	mov.f64 	%fd148, 0d0000000000000000;
	mul.rn.f64 	%fd196, %fd33, %fd148;
	mov.b32 	%r62, 1;
	bra.uni 	$L__BB0_23;
$L__BB0_20:
	mul.f64 	%fd143, %fd33, 0d3FE45F306DC9C883;
	cvt.rni.s32.f64 	%r61, %fd143;
	cvt.rn.f64.s32 	%fd144, %r61;
	fma.rn.f64 	%fd145, %fd144, 0dBFF921FB54442D18, %fd33;
	fma.rn.f64 	%fd146, %fd144, 0dBC91A62633145C00, %fd145;
	fma.rn.f64 	%fd196, %fd144, 0dB97B839A252049C0, %fd146;
	setp.ltu.f64 	%p16, %fd34, 0d41E0000000000000;
	@%p16 bra 	$L__BB0_22;
	{ // callseq 3, 0
	.param .b64 param0;
	st.param.f64 	[param0], %fd33;
	.param .align 16 .b8 retval0[16];
	call.uni (retval0), 
	__internal_trig_reduction_slowpathd, 
	(
	param0
	);
	ld.param.f64 	%fd196, [retval0];
	ld.param.b32 	%r61, [retval0+8];
	} // callseq 3
$L__BB0_22:
	add.s32 	%r62, %r61, 1;
$L__BB0_23:
	ld.param.u64 	%rd29, [_Z21run_simulation_kernelPdS_S_iid_param_2];
	ld.param.u64 	%rd28, [_Z21run_simulation_kernelPdS_S_iid_param_1];
	mul.wide.s32 	%rd19, %r53, 8;
	shl.b32 	%r50, %r62, 6;
	cvt.u64.u32 	%rd20, %r50;
	and.b64  	%rd21, %rd20, 64;
	add.s64 	%rd23, %rd9, %rd21;
	mul.rn.f64 	%fd149, %fd196, %fd196;
	and.b32  	%r51, %r62, 1;
	setp.eq.b32 	%p17, %r51, 1;
	selp.f64 	%fd150, 0dBDA8FF8320FD8164, 0d3DE5DB65F9785EBA, %p17;
	ld.global.nc.v2.f64 	{%fd151, %fd152}, [%rd23];
	fma.rn.f64 	%fd153, %fd150, %fd149, %fd151;
	fma.rn.f64 	%fd154, %fd153, %fd149, %fd152;
	ld.global.nc.v2.f64 	{%fd155, %fd156}, [%rd23+16];
	fma.rn.f64 	%fd157, %fd154, %fd149, %fd155;
	fma.rn.f64 	%fd158, %fd157, %fd149, %fd156;
	ld.global.nc.v2.f64 	{%fd159, %fd160}, [%rd23+32];
	fma.rn.f64 	%fd161, %fd158, %fd149, %fd159;
	fma.rn.f64 	%fd162, %fd161, %fd149, %fd160;
	fma.rn.f64 	%fd163, %fd162, %fd196, %fd196;
	fma.rn.f64 	%fd164, %fd162, %fd149, 0d3FF0000000000000;
	selp.f64 	%fd165, %fd164, %fd163, %p17;
	and.b32  	%r52, %r62, 2;
	setp.eq.s32 	%p18, %r52, 0;
	mov.f64 	%fd166, 0d0000000000000000;
	sub.f64 	%fd167, %fd166, %fd165;
	selp.f64 	%fd168, %fd165, %fd167, %p18;
	fma.rn.f64 	%fd169, %fd42, %fd24, %fd187;
	mul.f64 	%fd170, %fd169, 0dC014000000000000;
	mul.f64 	%fd171, %fd169, %fd170;
	mul.f64 	%fd172, %fd31, 0dBF947AE147AE147B;
	sub.f64 	%fd173, %fd172, %fd169;
	fma.rn.f64 	%fd174, %fd169, %fd171, %fd173;
	fma.rn.f64 	%fd175, %fd168, 0d4020000000000000, %fd174;
	fma.rn.f64 	%fd176, %fd14, 0d4000000000000000, %fd188;
	fma.rn.f64 	%fd177, %fd24, 0d4000000000000000, %fd176;
	add.f64 	%fd178, %fd177, %fd31;
	mul.f64 	%fd179, %fd42, %fd178;
	div.rn.f64 	%fd180, %fd179, 0d4018000000000000;
	add.f64 	%fd187, %fd187, %fd180;
	fma.rn.f64 	%fd181, %fd22, 0d4000000000000000, %fd12;
	fma.rn.f64 	%fd182, %fd30, 0d4000000000000000, %fd181;
	add.f64 	%fd183, %fd182, %fd175;
	mul.f64 	%fd184, %fd42, %fd183;
	div.rn.f64 	%fd185, %fd184, 0d4018000000000000;
	add.f64 	%fd188, %fd188, %fd185;
	cvta.to.global.u64 	%rd24, %rd28;
	add.s64 	%rd25, %rd24, %rd19;
	st.global.f64 	[%rd25], %fd187;
	cvta.to.global.u64 	%rd26, %rd29;
	add.s64 	%rd27, %rd26, %rd19;
	st.global.f64 	[%rd27], %fd188;
	add.s32 	%r54, %r54, 1;
	setp.ne.s32 	%p19, %r54, 0;
	add.s32 	%r53, %r53, 1;
	@%p19 bra 	$L__BB0_3;
$L__BB0_24:
	ret;

}
.func  (.param .align 16 .b8 func_retval0[16]) __internal_trig_reduction_slowpathd(
	.param .b64 __internal_trig_reduction_slowpathd_param_0
)
{
	.local .align 8 .b8 	__local_depot1[40];
	.reg .b64 	%SP;
	.reg .b64 	%SPL;
	.reg .pred 	%p<10>;
	.reg .b32 	%r<47>;
	.reg .b64 	%rd<74>;
	.reg .b64 	%fd<5>;

	mov.u64 	%SPL, __local_depot1;
	ld.param.f64 	%fd4, [__internal_trig_reduction_slowpathd_param_0];
	add.u64 	%rd1, %SPL, 0;
	{
	.reg .b32 %temp; 
	mov.b64 	{%temp, %r1}, %fd4;
	}
	shr.u32 	%r2, %r1, 20;
	and.b32  	%r3, %r2, 2047;
	setp.eq.s32 	%p1, %r3, 2047;
	mov.b32 	%r46, 0;
	@%p1 bra 	$L__BB1_9;
	add.s32 	%r20, %r3, -1024;
	mov.b64 	%rd20, %fd4;
	shl.b64 	%rd2, %rd20, 11;
	shr.u32 	%r4, %r20, 6;
	sub.s32 	%r45, 15, %r4;
	sub.s32 	%r21, 19, %r4;
	setp.lt.u32 	%p2, %r20, 128;
	selp.b32 	%r6, 18, %r21, %p2;
	setp.ge.s32 	%p3, %r45, %r6;
	mov.b64 	%rd70, 0;
	@%p3 bra 	$L__BB1_4;
	add.s32 	%r23, %r6, %r4;
	neg.s32 	%r43, %r23;
	or.b64  	%rd3, %rd2, -9223372036854775808;
	mov.b64 	%rd70, 0;
	mov.b32 	%r42, 0;
	mov.u64 	%rd25, __cudart_i2opi_d;
	mov.u32 	%r44, %r45;
$L__BB1_3:
	.pragma "nounroll";
	mul.wide.s32 	%rd22, %r42, 8;
	add.s64 	%rd23, %rd1, %rd22;
	mul.wide.s32 	%rd24, %r44, 8;
	add.s64 	%rd26, %rd25, %rd24;
	ld.global.nc.u64 	%rd27, [%rd26];
	{
	.reg .u32 %r0, %r1, %r2, %r3, %alo, %ahi, %blo, %bhi, %clo, %chi;
	mov.b64 	{%alo,%ahi}, %rd27;
	mov.b64 	{%blo,%bhi}, %rd3;
	mov.b64 	{%clo,%chi}, %rd70;
	mad.lo.cc.u32 	%r0, %alo, %blo, %clo;
	madc.hi.cc.u32 	%r1, %alo, %blo, %chi;
	madc.hi.u32 	%r2, %alo, %bhi, 0;
	mad.lo.cc.u32 	%r1, %alo, %bhi, %r1;
	madc.hi.cc.u32 	%r2, %ahi, %blo, %r2;
	madc.hi.u32 	%r3, %ahi, %bhi, 0;
	mad.lo.cc.u32 	%r1, %ahi, %blo, %r1;
	madc.lo.cc.u32 	%r2, %ahi, %bhi, %r2;
	addc.u32 	%r3, %r3, 0;
	mov.b64 	%rd28, {%r0,%r1};
	mov.b64 	%rd70, {%r2,%r3};
	}
	st.local.u64 	[%rd23], %rd28;
	add.s32 	%r44, %r44, 1;
	add.s32 	%r43, %r43, 1;
	add.s32 	%r42, %r42, 1;
	setp.ne.s32 	%p4, %r43, -15;
	mov.u32 	%r45, %r6;
	@%p4 bra 	$L__BB1_3;
$L__BB1_4:
	cvt.s64.s32 	%rd29, %r45;
	cvt.u64.u32 	%rd30, %r4;
	add.s64 	%rd31, %rd30, %rd29;
	shl.b64 	%rd32, %rd31, 3;
	add.s64 	%rd33, %rd1, %rd32;
	st.local.u64 	[%rd33+-120], %rd70;
	and.b32  	%r15, %r2, 63;
	ld.local.u64 	%rd72, [%rd1+16];
	ld.local.u64 	%rd71, [%rd1+24];
	setp.eq.s32 	%p5, %r15, 0;
	@%p5 bra 	$L__BB1_6;
	shl.b64 	%rd34, %rd71, %r15;
	shr.u64 	%rd35, %rd72, 1;
	xor.b32  	%r24, %r15, 63;
	shr.u64 	%rd36, %rd35, %r24;
	or.b64  	%rd71, %rd34, %rd36;
	ld.local.u64 	%rd37, [%rd1+8];
	shl.b64 	%rd38, %rd72, %r15;
	shr.u64 	%rd39, %rd37, 1;
	shr.u64 	%rd40, %rd39, %r24;
	or.b64  	%rd72, %rd38, %rd40;
$L__BB1_6:
	and.b32  	%r25, %r1, -2147483648;
	shr.u64 	%rd41, %rd71, 62;
	cvt.u32.u64 	%r26, %rd41;
	mov.b64 	{%r27, %r28}, %rd71;
	mov.b64 	{%r29, %r30}, %rd72;
	shf.l.wrap.b32 	%r31, %r30, %r27, 2;
	shf.l.wrap.b32 	%r32, %r27, %r28, 2;
	mov.b64 	%rd42, {%r31, %r32};
	shl.b64 	%rd43, %rd72, 2;
	shr.u64 	%rd44, %rd42, 63;
	cvt.u32.u64 	%r33, %rd44;
	add.s32 	%r34, %r33, %r26;
	setp.eq.s32 	%p6, %r25, 0;
	neg.s32 	%r35, %r34;
	selp.b32 	%r46, %r34, %r35, %p6;
	setp.gt.s64 	%p7, %rd42, -1;
	mov.b64 	%rd45, 0;
	{
	.reg .u32 %r0, %r1, %r2, %r3, %a0, %a1, %a2, %a3, %b0, %b1, %b2, %b3;
	mov.b64 	{%a0,%a1}, %rd45;
	mov.b64 	{%a2,%a3}, %rd45;
	mov.b64 	{%b0,%b1}, %rd43;
	mov.b64 	{%b2,%b3}, %rd42;
	sub.cc.u32 	%r0, %a0, %b0;
	subc.cc.u32 	%r1, %a1, %b1;
	subc.cc.u32 	%r2, %a2, %b2;
	subc.u32 	%r3, %a3, %b3;
	mov.b64 	%rd46, {%r0,%r1};
	mov.b64 	%rd47, {%r2,%r3};
	}
	xor.b32  	%r36, %r25, -2147483648;
	selp.b64 	%rd73, %rd42, %rd47, %p7;
	selp.b64 	%rd14, %rd43, %rd46, %p7;
	selp.b32 	%r17, %r25, %r36, %p7;
	clz.b64 	%r37, %rd73;
	cvt.u64.u32 	%rd15, %r37;
	setp.eq.s32 	%p8, %r37, 0;
	@%p8 bra 	$L__BB1_8;
	cvt.u32.u64 	%r38, %rd15;
	and.b32  	%r39, %r38, 63;
	shl.b64 	%rd48, %rd73, %r39;
	shr.u64 	%rd49, %rd14, 1;
	not.b32 	%r40, %r38;
	and.b32  	%r41, %r40, 63;
	shr.u64 	%rd50, %rd49, %r41;
	or.b64  	%rd73, %rd48, %rd50;
$L__BB1_8:
	mov.b64 	%rd51, -3958705157555305931;
	{
	.reg .u32 %r0, %r1, %r2, %r3, %alo, %ahi, %blo, %bhi;
	mov.b64 	{%alo,%ahi}, %rd73;
	mov.b64 	{%blo,%bhi}, %rd51;
	mul.lo.u32 	%r0, %alo, %blo;
	mul.hi.u32 	%r1, %alo, %blo;
	mad.lo.cc.u32 	%r1, %alo, %bhi, %r1;
	madc.hi.u32 	%r2, %alo, %bhi, 0;
	mad.lo.cc.u32 	%r1, %ahi, %blo, %r1;
	madc.hi.cc.u32 	%r2, %ahi, %blo, %r2;
	madc.hi.u32 	%r3, %ahi, %bhi, 0;
	mad.lo.cc.u32 	%r2, %ahi, %bhi, %r2;
	addc.u32 	%r3, %r3, 0;
	mov.b64 	%rd52, {%r0,%r1};
	mov.b64 	%rd53, {%r2,%r3};
	}
	setp.gt.s64 	%p9, %rd53, 0;
	{
	.reg .u32 %r0, %r1, %r2, %r3, %a0, %a1, %a2, %a3, %b0, %b1, %b2, %b3;
	mov.b64 	{%a0,%a1}, %rd52;
	mov.b64 	{%a2,%a3}, %rd53;
	mov.b64 	{%b0,%b1}, %rd52;
	mov.b64 	{%b2,%b3}, %rd53;
	add.cc.u32 	%r0, %a0, %b0;
	addc.cc.u32 	%r1, %a1, %b1;
	addc.cc.u32 	%r2, %a2, %b2;
	addc.u32 	%r3, %a3, %b3;
	mov.b64 	%rd54, {%r0,%r1};
	mov.b64 	%rd55, {%r2,%r3};
	}
	selp.b64 	%rd56, %rd55, %rd53, %p9;
	selp.s64 	%rd57, -1, 0, %p9;
	sub.s64 	%rd58, %rd57, %rd15;
	cvt.u64.u32 	%rd59, %r17;
	shl.b64 	%rd60, %rd59, 32;
	add.s64 	%rd61, %rd56, 1;
	shr.u64 	%rd62, %rd61, 10;
	add.s64 	%rd63, %rd62, 1;
	shr.u64 	%rd64, %rd63, 1;
	shl.b64 	%rd65, %rd58, 52;
	add.s64 	%rd66, %rd65, %rd64;
	add.s64 	%rd67, %rd66, 4602678819172646912;
	or.b64  	%rd68, %rd67, %rd60;
	mov.b64 	%fd4, %rd68;
$L__BB1_9:
	st.param.f64 	[func_retval0], %fd4;
	st.param.b32 	[func_retval0+8], %r46;
	ret;

}


// ===== COMPILED SASS (sm_100) =====

	.target	sm_100

	.elftype	@"ET_EXEC"


//--------------------- .note.nv.tkinfo           --------------------------
	.section	.note.nv.tkinfo,"",@"SHT_NOTE"
	.sectionflags	@"SHF_NOTE_NV_TKINFO"
	.tkinfo
        /*0018*/ 	.word	0x00000002
        /*0030*/ 	.string	""
        /*0030*/ 	.string	"ptxas"
        /*0030*/ 	.string	"Cuda compilation tools, release 13.0, V13.0.88"
        /*0030*/ 	.string	"Build cuda_13.0.r13.0/compiler.36424714_0"
        /*0030*/ 	.string	"-arch sm_100 -m 64 "



//--------------------- .note.nv.cuinfo           --------------------------
	.section	.note.nv.cuinfo,"",@"SHT_NOTE"
	.sectionflags	@"SHF_NOTE_NV_CUINFO"
        /*0018*/ 	.short	0x0002
        /*001a*/ 	.short	0x0064
        /*001c*/ 	.short	0x0082
	.zero		2


//--------------------- .nv.info                  --------------------------
	.section	.nv.info,"",@"SHT_CUDA_INFO"
	.align	4


	//----- nvinfo : EIATTR_REGCOUNT
	.align		4
        /*0000*/ 	.byte	0x04, 0x2f
        /*0002*/ 	.short	(.L_3 - .L_2)
	.align		4
.L_2:
        /*0004*/ 	.word	index@(_Z21run_simulation_kernelPdS_S_iid)
        /*0008*/ 	.word	0x00000028


	//----- nvinfo : EIATTR_FRAME_SIZE
	.align		4
.L_3:
        /*000c*/ 	.byte	0x04, 0x11
        /*000e*/ 	.short	(.L_5 - .L_4)
	.align		4
.L_4:
        /*0010*/ 	.word	index@($_Z21run_simulation_kernelPdS_S_iid$__internal_trig_reduction_slowpathd)
        /*0014*/ 	.word	0x00000028


	//----- nvinfo : EIATTR_FRAME_SIZE
	.align		4
.L_5:
        /*0018*/ 	.byte	0x04, 0x11
        /*001a*/ 	.short	(.L_7 - .L_6)
	.align		4
.L_6:
        /*001c*/ 	.word	index@($__internal_0_$__cuda_sm20_div_rn_f64_full)
        /*0020*/ 	.word	0x00000028


	//----- nvinfo : EIATTR_FRAME_SIZE
	.align		4
.L_7:
        /*0024*/ 	.byte	0x04, 0x11
        /*0026*/ 	.short	(.L_9 - .L_8)
	.align		4
.L_8:
        /*0028*/ 	.word	index@(_Z21run_simulation_kernelPdS_S_iid)
        /*002c*/ 	.word	0x00000028


	//----- nvinfo : EIATTR_MIN_STACK_SIZE
	.align		4
.L_9:
        /*0030*/ 	.byte	0x04, 0x12
        /*0032*/ 	.short	(.L_11 - .L_10)
	.align		4
.L_10:
        /*0034*/ 	.word	index@(_Z21run_simulation_kernelPdS_S_iid)
        /*0038*/ 	.word	0x00000028
.L_11:


//--------------------- .nv.compat                --------------------------
	.section	.nv.compat,"",@"SHT_CUDA_COMPAT_INFO"
	.align	4
        /*0000*/ 	.byte	0x02, 0x09, 0x00, 0x00, 0x02, 0x02, 0x01, 0x00, 0x02, 0x05, 0x05, 0x00, 0x03, 0x07, 0x01, 0x01
        /*0010*/ 	.byte	0x02, 0x03, 0x00, 0x00, 0x02, 0x06, 0x01, 0x00, 0x04, 0x0b, 0x08, 0x00, 0x01, 0x00, 0x00, 0x00
        /*0020*/ 	.byte	0x00, 0x00, 0x00, 0x00


//--------------------- .nv.info._Z21run_simulation_kernelPdS_S_iid --------------------------
	.section	.nv.info._Z21run_simulation_kernelPdS_S_iid,"",@"SHT_CUDA_INFO"
	.sectionflags	@""
	.align	4


	//----- nvinfo : EIATTR_CUDA_API_VERSION
	.align		4
        /*0000*/ 	.byte	0x04, 0x37
        /*0002*/ 	.short	(.L_13 - .L_12)
.L_12:
        /*0004*/ 	.word	0x00000082


	//----- nvinfo : EIATTR_KPARAM_INFO
	.align		4
.L_13:
        /*0008*/ 	.byte	0x04, 0x17
        /*000a*/ 	.short	(.L_15 - .L_14)
.L_14:
        /*000c*/ 	.word	0x00000000
        /*0010*/ 	.short	0x0005
        /*0012*/ 	.short	0x0020
        /*0014*/ 	.byte	0x00, 0xf0, 0x21, 0x00


	//----- nvinfo : EIATTR_KPARAM_INFO
	.align		4
.L_15:
        /*0018*/ 	.byte	0x04, 0x17
        /*001a*/ 	.short	(.L_17 - .L_16)
.L_16:
        /*001c*/ 	.word	0x00000000
        /*0020*/ 	.short	0x0004
        /*0022*/ 	.short	0x001c
        /*0024*/ 	.byte	0x00, 0xf0, 0x11, 0x00


	//----- nvinfo : EIATTR_KPARAM_INFO
	.align		4
.L_17:
        /*0028*/ 	.byte	0x04, 0x17
        /*002a*/ 	.short	(.L_19 - .L_18)
.L_18:
        /*002c*/ 	.word	0x00000000
        /*0030*/ 	.short	0x0003
        /*0032*/ 	.short	0x0018
        /*0034*/ 	.byte	0x00, 0xf0, 0x11, 0x00


	//----- nvinfo : EIATTR_KPARAM_INFO
	.align		4
.L_19:
        /*0038*/ 	.byte	0x04, 0x17
        /*003a*/ 	.short	(.L_21 - .L_20)
.L_20:
        /*003c*/ 	.word	0x00000000
        /*0040*/ 	.short	0x0002
        /*0042*/ 	.short	0x0010
        /*0044*/ 	.byte	0x00, 0xf5, 0x21, 0x00


	//----- nvinfo : EIATTR_KPARAM_INFO
	.align		4
.L_21:
        /*0048*/ 	.byte	0x04, 0x17
        /*004a*/ 	.short	(.L_23 - .L_22)
.L_22:
        /*004c*/ 	.word	0x00000000
        /*0050*/ 	.short	0x0001
        /*0052*/ 	.short	0x0008
        /*0054*/ 	.byte	0x00, 0xf5, 0x21, 0x00


	//----- nvinfo : EIATTR_KPARAM_INFO
	.align		4
.L_23:
        /*0058*/ 	.byte	0x04, 0x17
        /*005a*/ 	.short	(.L_25 - .L_24)
.L_24:
        /*005c*/ 	.word	0x00000000
        /*0060*/ 	.short	0x0000
        /*0062*/ 	.short	0x0000
        /*0064*/ 	.byte	0x00, 0xf5, 0x21, 0x00


	//----- nvinfo : EIATTR_SPARSE_MMA_MASK
	.align		4
.L_25:
        /*0068*/ 	.byte	0x03, 0x50
        /*006a*/ 	.short	0x0000


	//----- nvinfo : EIATTR_MAXREG_COUNT
	.align		4
        /*006c*/ 	.byte	0x03, 0x1b
        /*006e*/ 	.short	0x00ff


	//----- nvinfo : EIATTR_MERCURY_ISA_VERSION
	.align		4
        /*0070*/ 	.byte	0x03, 0x5f
        /*0072*/ 	.short	0x0101


	//----- nvinfo : EIATTR_VRC_CTA_INIT_COUNT
	.align		4
        /*0074*/ 	.byte	0x02, 0x4a
	.zero		1
	.zero		1


	//----- nvinfo : EIATTR_EXIT_INSTR_OFFSETS
	.align		4
        /*0078*/ 	.byte	0x04, 0x1c
        /*007a*/ 	.short	(.L_27 - .L_26)


	//   ....[0]....
.L_26:
        /*007c*/ 	.word	0x00000080


	//   ....[1]....
        /*0080*/ 	.word	0x000000b0


	//   ....[2]....
        /*0084*/ 	.word	0x000015f0


	//----- nvinfo : EIATTR_CRS_STACK_SIZE
	.align		4
.L_27:
        /*0088*/ 	.byte	0x04, 0x1e
        /*008a*/ 	.short	(.L_29 - .L_28)
.L_28:
        /*008c*/ 	.word	0x00000000


	//----- nvinfo : EIATTR_CBANK_PARAM_SIZE
	.align		4
.L_29:
        /*0090*/ 	.byte	0x03, 0x19
        /*0092*/ 	.short	0x0028


	//----- nvinfo : EIATTR_PARAM_CBANK
	.align		4
        /*0094*/ 	.byte	0x04, 0x0a
        /*0096*/ 	.short	(.L_31 - .L_30)
	.align		4
.L_30:
        /*0098*/ 	.word	index@(.nv.constant0._Z21run_simulation_kernelPdS_S_iid)
        /*009c*/ 	.short	0x0380
        /*009e*/ 	.short	0x0028


	//----- nvinfo : EIATTR_SW_WAR
	.align		4
.L_31:
        /*00a0*/ 	.byte	0x04, 0x36
        /*00a2*/ 	.short	(.L_33 - .L_32)
.L_32:
        /*00a4*/ 	.word	0x00000008
.L_33:


//--------------------- .nv.callgraph             --------------------------
	.section	.nv.callgraph,"",@"SHT_CUDA_CALLGRAPH"
	.align	4
	.sectionentsize	8
	.align		4
        /*0000*/ 	.word	0x00000000
	.align		4
        /*0004*/ 	.word	0xffffffff
	.align		4
        /*0008*/ 	.word	0x00000000
	.align		4
        /*000c*/ 	.word	0xfffffffe
	.align		4
        /*0010*/ 	.word	0x00000000
	.align		4
        /*0014*/ 	.word	0xfffffffd
	.align		4
        /*0018*/ 	.word	0x00000000
	.align		4
        /*001c*/ 	.word	0xfffffffc


//--------------------- .nv.constant4             --------------------------
	.section	.nv.constant4,"a",@progbits
	.align	8
	.align		8
.nv.constant4:
        /*0000*/ 	.dword	__cudart_i2opi_d
	.align		8
        /*0008*/ 	.dword	__cudart_sin_cos_coeffs


//--------------------- .text._Z21run_simulation_kernelPdS_S_iid --------------------------
	.section	.text._Z21run_simulation_kernelPdS_S_iid,"ax",@progbits
	.align	128
        .global         _Z21run_simulation_kernelPdS_S_iid
        .type           _Z21run_simulation_kernelPdS_S_iid,@function
        .size           _Z21run_simulation_kernelPdS_S_iid,(.L_x_24 - _Z21run_simulation_kernelPdS_S_iid)
        .other          _Z21run_simulation_kernelPdS_S_iid,@"STO_CUDA_ENTRY STV_DEFAULT"
_Z21run_simulation_kernelPdS_S_iid:
.text._Z21run_simulation_kernelPdS_S_iid:
[----:B------:R-:W0:Y:S01]  /*0000*/  LDC R1, c[0x0][0x37c] ;  /* 0x0000df00ff017b82 */ /* 0x000e220000000800 */
[----:B------:R-:W1:Y:S07]  /*0010*/  S2R R0, SR_TID.X ;  /* 0x0000000000007919 */ /* 0x000e6e0000002100 */
[----:B------:R-:W1:Y:S01]  /*0020*/  S2UR UR4, SR_CTAID.X ;  /* 0x00000000000479c3 */ /* 0x000e620000002500 */
[----:B------:R-:W2:Y:S01]  /*0030*/  LDCU UR5, c[0x0][0x398] ;  /* 0x00007300ff0577ac */ /* 0x000ea20008000800 */
[----:B0-----:R-:W-:-:S06]  /*0040*/  VIADD R1, R1, 0xffffffd8 ;  /* 0xffffffd801017836 */ /* 0x001fcc0000000000 */
[----:B------:R-:W1:Y:S02]  /*0050*/  LDC R3, c[0x0][0x360] ;  /* 0x0000d800ff037b82 */ /* 0x000e640000000800 */
[----:B-1----:R-:W-:-:S05]  /*0060*/  IMAD R3, R3, UR4, R0 ;  /* 0x0000000403037c24 */ /* 0x002fca000f8e0200 */
[----:B--2---:R-:W-:-:S13]  /*0070*/  ISETP.GE.AND P0, PT, R3, UR5, PT ;  /* 0x0000000503007c0c */ /* 0x004fda000bf06270 */
[----:B------:R-:W-:Y:S05]  /*0080*/  @P0 EXIT ;  /* 0x000000000000094d */ /* 0x000fea0003800000 */
[----:B------:R-:W0:Y:S02]  /*0090*/  LDC R2, c[0x0][0x39c] ;  /* 0x0000e700ff027b82 */ /* 0x000e240000000800 */
[----:B0-----:R-:W-:-:S13]  /*00a0*/  ISETP.GE.AND P0, PT, R2, 0x1, PT ;  /* 0x000000010200780c */ /* 0x001fda0003f06270 */
[----:B------:R-:W-:Y:S05]  /*00b0*/  @!P0 EXIT ;  /* 0x000000000000894d */ /* 0x000fea0003800000 */
[----:B------:R-:W0:Y:S01]  /*00c0*/  LDC.64 R24, c[0x0][0x380] ;  /* 0x0000e000ff187b82 */ /* 0x000e220000000a00 */
[----:B------:R-:W1:Y:S01]  /*00d0*/  LDCU.64 UR6, c[0x0][0x358] ;  /* 0x00006b00ff0677ac */ /* 0x000e620008000a00 */
[----:B------:R-:W2:Y:S01]  /*00e0*/  LDCU.64 UR10, c[0x0][0x3a0] ;  /* 0x00007400ff0a77ac */ /* 0x000ea20008000a00 */
[----:B------:R-:W3:Y:S01]  /*00f0*/  LDCU.64 UR8, c[0x4][0x8] ;  /* 0x01000100ff0877ac */ /* 0x000ee20008000a00 */
[----:B0-----:R-:W-:-:S06]  /*0100*/  IMAD.WIDE R24, R3, 0x8, R24 ;  /* 0x0000000803187825 */ /* 0x001fcc00078e0218 */
[----:B-1----:R-:W5:Y:S01]  /*0110*/  LDG.E.64 R24, desc[UR6][R24.64] ;  /* 0x0000000618187981 */ /* 0x002f62000c1e1b00 */
[----:B------:R-:W-:Y:S01]  /*0120*/  IMAD R0, R3, R2, RZ ;  /* 0x0000000203007224 */ /* 0x000fe200078e02ff */
[----:B------:R-:W-:Y:S01]  /*0130*/  CS2R R4, SRZ ;  /* 0x0000000000047805 */ /* 0x000fe2000001ff00 */
[----:B------:R-:W-:Y:S02]  /*0140*/  IMAD.MOV R2, RZ, RZ, -R2 ;  /* 0x000000ffff027224 */ /* 0x000fe400078e0a02 */
[----:B------:R-:W-:Y:S02]  /*0150*/  IMAD.MOV.U32 R10, RZ, RZ, 0x0 ;  /* 0x00000000ff0a7424 */ /* 0x000fe400078e00ff */
[----:B--23--:R-:W-:-:S07]  /*0160*/  IMAD.MOV.U32 R11, RZ, RZ, 0x3ff00000 ;  /* 0x3ff00000ff0b7424 */ /* 0x00cfce00078e00ff */
.L_x_12:
[----:B------:R-:W-:-:S08]  /*0170*/  DMUL R18, R4, 0.5 ;  /* 0x3fe0000004127828 */ /* 0x000fd00000000000 */
[----:B------:R-:W-:-:S14]  /*0180*/  DSETP.NEU.AND P0, PT, |R18|, +INF , PT ;  /* 0x7ff000001200742a */ /* 0x000fdc0003f0d200 */
[----:B0-----:R-:W-:Y:S01]  /*0190*/  @!P0 DMUL R6, RZ, R18 ;  /* 0x00000012ff068228 */ /* 0x001fe20000000000 */
[----:B------:R-:W-:Y:S01]  /*01a0*/  @!P0 IMAD.MOV.U32 R3, RZ, RZ, 0x1 ;  /* 0x00000001ff038424 */ /* 0x000fe200078e00ff */
[----:B------:R-:W-:Y:S09]  /*01b0*/  @!P0 BRA `(.L_x_0) ;  /* 0x0000000000548947 */ /* 0x000ff20003800000 */
[----:B------:R-:W-:Y:S01]  /*01c0*/  UMOV UR4, 0x6dc9c883 ;  /* 0x6dc9c88300047882 */ /* 0x000fe20000000000 */
[----:B------:R-:W-:Y:S01]  /*01d0*/  UMOV UR5, 0x3fe45f30 ;  /* 0x3fe45f3000057882 */ /* 0x000fe20000000000 */
[C---:B------:R-:W-:Y:S02]  /*01e0*/  DSETP.GE.AND P0, PT, |R18|.reuse, 2.14748364800000000000e+09, PT ;  /* 0x41e000001200742a */ /* 0x040fe40003f06200 */
[----:B------:R-:W-:Y:S01]  /*01f0*/  DMUL R8, R18, UR4 ;  /* 0x0000000412087c28 */ /* 0x000fe20008000000 */
[----:B------:R-:W-:Y:S01]  /*0200*/  UMOV UR4, 0x54442d18 ;  /* 0x54442d1800047882 */ /* 0x000fe20000000000 */
[----:B------:R-:W-:-:S04]  /*0210*/  UMOV UR5, 0x3ff921fb ;  /* 0x3ff921fb00057882 */ /* 0x000fc80000000000 */
[----:B------:R-:W0:Y:S08]  /*0220*/  F2I.F64 R3, R8 ;  /* 0x0000000800037311 */ /* 0x000e300000301100 */
[----:B0-----:R-:W0:Y:S02]  /*0230*/  I2F.F64 R6, R3 ;  /* 0x0000000300067312 */ /* 0x001e240000201c00 */
[----:B0-----:R-:W-:Y:S01]  /*0240*/  DFMA R12, R6, -UR4, R18 ;  /* 0x80000004060c7c2b */ /* 0x001fe20008000012 */
[----:B------:R-:W-:Y:S01]  /*0250*/  UMOV UR4, 0x33145c00 ;  /* 0x33145c0000047882 */ /* 0x000fe20000000000 */
[----:B------:R-:W-:-:S06]  /*0260*/  UMOV UR5, 0x3c91a626 ;  /* 0x3c91a62600057882 */ /* 0x000fcc0000000000 */
[----:B------:R-:W-:Y:S01]  /*0270*/  DFMA R12, R6, -UR4, R12 ;  /* 0x80000004060c7c2b */ /* 0x000fe2000800000c */
[----:B------:R-:W-:Y:S01]  /*0280*/  UMOV UR4, 0x252049c0 ;  /* 0x252049c000047882 */ /* 0x000fe20000000000 */
[----:B------:R-:W-:-:S06]  /*0290*/  UMOV UR5, 0x397b839a ;  /* 0x397b839a00057882 */ /* 0x000fcc0000000000 */
[----:B------:R-:W-:Y:S01]  /*02a0*/  DFMA R6, R6, -UR4, R12 ;  /* 0x8000000406067c2b */ /* 0x000fe2000800000c */
[----:B------:R-:W-:Y:S10]  /*02b0*/  @!P0 BRA `(.L_x_1) ;  /* 0x0000000000108947 */ /* 0x000ff40003800000 */
[----:B------:R-:W-:-:S07]  /*02c0*/  MOV R22, 0x2e0 ;  /* 0x000002e000167802 */ /* 0x000fce0000000f00 */
[----:B-----5:R-:W-:Y:S05]  /*02d0*/  CALL.REL.NOINC `($_Z21run_simulation_kernelPdS_S_iid$__internal_trig_reduction_slowpathd) ;  /* 0x0000001800387944 */ /* 0x020fea0003c00000 */
[----:B------:R-:W-:Y:S02]  /*02e0*/  IMAD.MOV.U32 R6, RZ, RZ, R16 ;  /* 0x000000ffff067224 */ /* 0x000fe400078e0010 */
[----:B------:R-:W-:-:S07]  /*02f0*/  IMAD.MOV.U32 R7, RZ, RZ, R17 ;  /* 0x000000ffff077224 */ /* 0x000fce00078e0011 */
.L_x_1:
[----:B------:R-:W-:-:S07]  /*0300*/  VIADD R3, R3, 0x1 ;  /* 0x0000000103037836 */ /* 0x000fce0000000000 */
.L_x_0:
[----:B------:R-:W-:-:S05]  /*0310*/  IMAD.SHL.U32 R8, R3, 0x40, RZ ;  /* 0x0000004003087824 */ /* 0x000fca00078e00ff */
[----:B------:R-:W-:-:S04]  /*0320*/  LOP3.LUT R8, R8, 0x40, RZ, 0xc0, !PT ;  /* 0x0000004008087812 */ /* 0x000fc800078ec0ff */
[----:B------:R-:W-:-:S05]  /*0330*/  IADD3 R26, P0, PT, R8, UR8, RZ ;  /* 0x00000008081a7c10 */ /* 0x000fca000ff1e0ff */
[----:B------:R-:W-:-:S05]  /*0340*/  IMAD.X R27, RZ, RZ, UR9, P0 ;  /* 0x00000009ff1b7e24 */ /* 0x000fca00080e06ff */
[----:B------:R-:W2:Y:S04]  /*0350*/  LDG.E.128.CONSTANT R12, desc[UR6][R26.64] ;  /* 0x000000061a0c7981 */ /* 0x000ea8000c1e9d00 */
[----:B------:R-:W3:Y:S04]  /*0360*/  LDG.E.128.CONSTANT R16, desc[UR6][R26.64+0x10] ;  /* 0x000010061a107981 */ /* 0x000ee8000c1e9d00 */
[----:B------:R-:W4:Y:S01]  /*0370*/  LDG.E.128.CONSTANT R20, desc[UR6][R26.64+0x20] ;  /* 0x000020061a147981 */ /* 0x000f22000c1e9d00 */
[----:B------:R-:W-:Y:S01]  /*0380*/  LOP3.LUT R8, R3, 0x1, RZ, 0xc0, !PT ;  /* 0x0000000103087812 */ /* 0x000fe200078ec0ff */
[----:B------:R-:W-:Y:S01]  /*0390*/  IMAD.MOV.U32 R28, RZ, RZ, 0x20fd8164 ;  /* 0x20fd8164ff1c7424 */ /* 0x000fe200078e00ff */
[----:B------:R-:W-:Y:S01]  /*03a0*/  UMOV UR4, 0x47ae147b ;  /* 0x47ae147b00047882 */ /* 0x000fe20000000000 */
[----:B------:R-:W-:Y:S01]  /*03b0*/  IMAD.MOV.U32 R29, RZ, RZ, 0x3da8ff83 ;  /* 0x3da8ff83ff1d7424 */ /* 0x000fe200078e00ff */
[----:B------:R-:W-:Y:S01]  /*03c0*/  ISETP.NE.U32.AND P0, PT, R8, 0x1, PT ;  /* 0x000000010800780c */ /* 0x000fe20003f05070 */
[----:B------:R-:W-:Y:S01]  /*03d0*/  DMUL R8, R6, R6 ;  /* 0x0000000606087228 */ /* 0x000fe20000000000 */
[----:B------:R-:W-:-:S02]  /*03e0*/  UMOV UR5, 0x3f947ae1 ;  /* 0x3f947ae100057882 */ /* 0x000fc40000000000 */
[----:B------:R-:W-:Y:S02]  /*03f0*/  FSEL R28, R28, -8.06006814911005101289e+34, !P0 ;  /* 0xf9785eba1c1c7808 */ /* 0x000fe40004000000 */
[----:B------:R-:W-:-:S06]  /*0400*/  FSEL R29, -R29, 0.11223486810922622681, !P0 ;  /* 0x3de5db651d1d7808 */ /* 0x000fcc0004000100 */
[----:B--2---:R-:W-:-:S08]  /*0410*/  DFMA R12, R8, R28, R12 ;  /* 0x0000001c080c722b */ /* 0x004fd0000000000c */
[----:B------:R-:W-:Y:S02]  /*0420*/  DFMA R12, R8, R12, R14 ;  /* 0x0000000c080c722b */ /* 0x000fe4000000000e */
[----:B-----5:R-:W-:-:S06]  /*0430*/  DMUL R14, R24, -5 ;  /* 0xc0140000180e7828 */ /* 0x020fcc0000000000 */
[----:B---3--:R-:W-:Y:S02]  /*0440*/  DFMA R12, R8, R12, R16 ;  /* 0x0000000c080c722b */ /* 0x008fe40000000010 */
[----:B------:R-:W-:-:S06]  /*0450*/  DMUL R14, R14, R24 ;  /* 0x000000180e0e7228 */ /* 0x000fcc0000000000 */
[----:B------:R-:W-:-:S08]  /*0460*/  DFMA R12, R8, R12, R18 ;  /* 0x0000000c080c722b */ /* 0x000fd00000000012 */
[----:B----4-:R-:W-:-:S08]  /*0470*/  DFMA R12, R8, R12, R20 ;  /* 0x0000000c080c722b */ /* 0x010fd00000000014 */
[----:B------:R-:W-:Y:S02]  /*0480*/  DFMA R22, R8, R12, R22 ;  /* 0x0000000c0816722b */ /* 0x000fe40000000016 */
[----:B------:R-:W0:Y:S06]  /*0490*/  LDC.64 R12, c[0x0][0x3a0] ;  /* 0x0000e800ff0c7b82 */ /* 0x000e2c0000000a00 */
[----:B------:R-:W-:Y:S02]  /*04a0*/  DFMA R6, R22, R6, R6 ;  /* 0x000000061606722b */ /* 0x000fe40000000006 */
[----:B------:R-:W-:-:S10]  /*04b0*/  DFMA R8, R8, R22, 1 ;  /* 0x3ff000000808742b */ /* 0x000fd40000000016 */
[----:B------:R-:W-:Y:S02]  /*04c0*/  FSEL R16, R8, R6, !P0 ;  /* 0x0000000608107208 */ /* 0x000fe40004000000 */
[----:B------:R-:W-:Y:S01]  /*04d0*/  FSEL R17, R9, R7, !P0 ;  /* 0x0000000709117208 */ /* 0x000fe20004000000 */
[----:B------:R-:W-:Y:S01]  /*04e0*/  DFMA R8, R10, -UR4, -R24 ;  /* 0x800000040a087c2b */ /* 0x000fe20008000818 */
[----:B------:R-:W-:Y:S01]  /*04f0*/  LOP3.LUT P0, RZ, R3, 0x2, RZ, 0xc0, !PT ;  /* 0x0000000203ff7812 */ /* 0x000fe2000780c0ff */
[----:B0-----:R-:W-:-:S03]  /*0500*/  DFMA R30, R12, 0.5, R4 ;  /* 0x3fe000000c1e782b */ /* 0x001fc60000000004 */
[----:B------:R-:W-:Y:S02]  /*0510*/  DADD R6, RZ, -R16 ;  /* 0x00000000ff067229 */ /* 0x000fe40000000810 */
[----:B------:R-:W-:Y:S02]  /*0520*/  DMUL R26, R10, R12 ;  /* 0x0000000c0a1a7228 */ /* 0x000fe40000000000 */
[----:B------:R-:W-:Y:S02]  /*0530*/  DFMA R8, R14, R24, R8 ;  /* 0x000000180e08722b */ /* 0x000fe40000000008 */
[----:B------:R-:W-:-:S04]  /*0540*/  DMUL R30, R30, 0.5 ;  /* 0x3fe000001e1e7828 */ /* 0x000fc80000000000 */
[----:B------:R-:W-:Y:S01]  /*0550*/  FSEL R6, R16, R6, !P0 ;  /* 0x0000000610067208 */ /* 0x000fe20004000000 */
[----:B------:R-:W-:Y:S01]  /*0560*/  DFMA R26, R26, 0.5, R24 ;  /* 0x3fe000001a1a782b */ /* 0x000fe20000000018 */
[----:B------:R-:W-:Y:S02]  /*0570*/  FSEL R7, R17, R7, !P0 ;  /* 0x0000000711077208 */ /* 0x000fe40004000000 */
[----:B------:R-:W-:-:S04]  /*0580*/  DSETP.NEU.AND P0, PT, |R30|, +INF , PT ;  /* 0x7ff000001e00742a */ /* 0x000fc80003f0d200 */
[----:B------:R-:W-:-:S08]  /*0590*/  DFMA R6, R6, 8, R8 ;  /* 0x402000000606782b */ /* 0x000fd00000000008 */
[----:B------:R-:W-:Y:S02]  /*05a0*/  DMUL R8, R6, R12 ;  /* 0x0000000c06087228 */ /* 0x000fe40000000000 */
[----:B------:R-:W-:Y:S01]  /*05b0*/  @!P0 DMUL R28, RZ, R30 ;  /* 0x0000001eff1c8228 */ /* 0x000fe20000000000 */
[----:B------:R-:W-:-:S05]  /*05c0*/  @!P0 IMAD.MOV.U32 R3, RZ, RZ, 0x1 ;  /* 0x00000001ff038424 */ /* 0x000fca00078e00ff */
[----:B------:R-:W-:Y:S01]  /*05d0*/  DFMA R8, R8, 0.5, R10 ;  /* 0x3fe000000808782b */ /* 0x000fe2000000000a */
[----:B------:R-:W-:Y:S10]  /*05e0*/  @!P0 BRA `(.L_x_2) ;  /* 0x00000000005c8947 */ /* 0x000ff40003800000 */
        /* <DEDUP_REMOVED lines=16> */
[----:B------:R-:W-:Y:S01]  /*06f0*/  IMAD.MOV.U32 R18, RZ, RZ, R30 ;  /* 0x000000ffff127224 */ /* 0x000fe200078e001e */
[----:B------:R-:W-:Y:S01]  /*0700*/  MOV R22, 0x730 ;  /* 0x0000073000167802 */ /* 0x000fe20000000f00 */
[----:B------:R-:W-:-:S07]  /*0710*/  IMAD.MOV.U32 R19, RZ, RZ, R31 ;  /* 0x000000ffff137224 */ /* 0x000fce00078e001f */
[----:B------:R-:W-:Y:S05]  /*0720*/  CALL.REL.NOINC `($_Z21run_simulation_kernelPdS_S_iid$__internal_trig_reduction_slowpathd) ;  /* 0x0000001400247944 */ /* 0x000fea0003c00000 */
[----:B------:R-:W-:Y:S02]  /*0730*/  IMAD.MOV.U32 R28, RZ, RZ, R16 ;  /* 0x000000ffff1c7224 */ /* 0x000fe400078e0010 */
[----:B------:R-:W-:-:S07]  /*0740*/  IMAD.MOV.U32 R29, RZ, RZ, R17 ;  /* 0x000000ffff1d7224 */ /* 0x000fce00078e0011 */
.L_x_3:
[----:B------:R-:W-:-:S07]  /*0750*/  VIADD R3, R3, 0x1 ;  /* 0x0000000103037836 */ /* 0x000fce0000000000 */
.L_x_2:
        /* <DEDUP_REMOVED lines=9> */
[----:B------:R-:W-:Y:S01]  /*07f0*/  DMUL R34, R28, R28 ;  /* 0x0000001c1c227228 */ /* 0x000fe20000000000 */
[----:B------:R-:W-:Y:S01]  /*0800*/  UMOV UR4, 0x47ae147b ;  /* 0x47ae147b00047882 */ /* 0x000fe20000000000 */
[----:B------:R-:W-:Y:S01]  /*0810*/  ISETP.NE.U32.AND P0, PT, R32, 0x1, PT ;  /* 0x000000012000780c */ /* 0x000fe20003f05070 */
[----:B------:R-:W-:Y:S01]  /*0820*/  IMAD.MOV.U32 R32, RZ, RZ, 0x20fd8164 ;  /* 0x20fd8164ff207424 */ /* 0x000fe200078e00ff */
[----:B------:R-:W-:-:S02]  /*0830*/  UMOV UR5, 0x3f947ae1 ;  /* 0x3f947ae100057882 */ /* 0x000fc40000000000 */
[----:B------:R-:W-:Y:S02]  /*0840*/  FSEL R33, -R33, 0.11223486810922622681, !P0 ;  /* 0x3de5db6521217808 */ /* 0x000fe40004000100 */
[----:B------:R-:W-:-:S06]  /*0850*/  FSEL R32, R32, -8.06006814911005101289e+34, !P0 ;  /* 0xf9785eba20207808 */ /* 0x000fcc0004000000 */
[----:B--2---:R-:W-:Y:S02]  /*0860*/  DFMA R12, R34, R32, R12 ;  /* 0x00000020220c722b */ /* 0x004fe4000000000c */
[----:B------:R-:W-:-:S06]  /*0870*/  DMUL R32, R8, UR10 ;  /* 0x0000000a08207c28 */ /* 0x000fcc0008000000 */
[----:B------:R-:W-:Y:S02]  /*0880*/  DFMA R12, R34, R12, R14 ;  /* 0x0000000c220c722b */ /* 0x000fe4000000000e */
[----:B------:R-:W-:Y:S02]  /*0890*/  DMUL R14, R26, -5 ;  /* 0xc01400001a0e7828 */ /* 0x000fe40000000000 */
[----:B------:R-:W-:-:S04]  /*08a0*/  DFMA R32, R32, 0.5, R24 ;  /* 0x3fe000002020782b */ /* 0x000fc80000000018 */
[----:B---3--:R-:W-:Y:S02]  /*08b0*/  DFMA R12, R34, R12, R16 ;  /* 0x0000000c220c722b */ /* 0x008fe40000000010 */
[----:B------:R-:W-:Y:S02]  /*08c0*/  DMUL R14, R26, R14 ;  /* 0x0000000e1a0e7228 */ /* 0x000fe40000000000 */
[----:B------:R-:W-:-:S04]  /*08d0*/  DFMA R16, R8, -UR4, -R26 ;  /* 0x8000000408107c2b */ /* 0x000fc8000800081a */
[----:B------:R-:W-:-:S04]  /*08e0*/  DFMA R12, R34, R12, R18 ;  /* 0x0000000c220c722b */ /* 0x000fc80000000012 */
[----:B------:R-:W-:-:S04]  /*08f0*/  DFMA R14, R26, R14, R16 ;  /* 0x0000000e1a0e722b */ /* 0x000fc80000000010 */
[----:B----4-:R-:W-:-:S08]  /*0900*/  DFMA R12, R34, R12, R20 ;  /* 0x0000000c220c722b */ /* 0x010fd00000000014 */
[----:B------:R-:W-:-:S08]  /*0910*/  DFMA R12, R34, R12, R22 ;  /* 0x0000000c220c722b */ /* 0x000fd00000000016 */
[----:B------:R-:W-:Y:S02]  /*0920*/  DFMA R28, R12, R28, R28 ;  /* 0x0000001c0c1c722b */ /* 0x000fe4000000001c */
[----:B------:R-:W-:-:S10]  /*0930*/  DFMA R12, R34, R12, 1 ;  /* 0x3ff00000220c742b */ /* 0x000fd4000000000c */
[----:B------:R-:W-:Y:S02]  /*0940*/  FSEL R18, R12, R28, !P0 ;  /* 0x0000001c0c127208 */ /* 0x000fe40004000000 */
[----:B------:R-:W-:Y:S02]  /*0950*/  FSEL R19, R13, R29, !P0 ;  /* 0x0000001d0d137208 */ /* 0x000fe40004000000 */
[----:B------:R-:W-:-:S04]  /*0960*/  LOP3.LUT P0, RZ, R3, 0x2, RZ, 0xc0, !PT ;  /* 0x0000000203ff7812 */ /* 0x000fc8000780c0ff */
[----:B------:R-:W-:-:S10]  /*0970*/  DADD R12, RZ, -R18 ;  /* 0x00000000ff0c7229 */ /* 0x000fd40000000812 */
[----:B------:R-:W-:Y:S02]  /*0980*/  FSEL R28, R18, R12, !P0 ;  /* 0x0000000c121c7208 */ /* 0x000fe40004000000 */
[----:B------:R-:W-:Y:S01]  /*0990*/  FSEL R29, R19, R13, !P0 ;  /* 0x0000000d131d7208 */ /* 0x000fe20004000000 */
[----:B------:R-:W-:-:S05]  /*09a0*/  DSETP.NEU.AND P0, PT, |R30|, +INF , PT ;  /* 0x7ff000001e00742a */ /* 0x000fca0003f0d200 */
[----:B------:R-:W-:-:S08]  /*09b0*/  DFMA R28, R28, 8, R14 ;  /* 0x402000001c1c782b */ /* 0x000fd0000000000e */
[----:B------:R-:W-:Y:S01]  /*09c0*/  DMUL R26, R28, UR10 ;  /* 0x0000000a1c1a7c28 */ /* 0x000fe20008000000 */
[----:B------:R-:W-:Y:S01]  /*09d0*/  @!P0 IMAD.MOV.U32 R3, RZ, RZ, 0x1 ;  /* 0x00000001ff038424 */ /* 0x000fe200078e00ff */
[----:B------:R-:W-:-:S06]  /*09e0*/  @!P0 DMUL R34, RZ, R30 ;  /* 0x0000001eff228228 */ /* 0x000fcc0000000000 */
        /* <DEDUP_REMOVED lines=24> */
.L_x_5:
[----:B------:R-:W-:-:S07]  /*0b70*/  VIADD R3, R3, 0x1 ;  /* 0x0000000103037836 */ /* 0x000fce0000000000 */
.L_x_4:
        /* <DEDUP_REMOVED lines=13> */
[----:B------:R-:W-:Y:S01]  /*0c50*/  DADD R4, R4, UR10 ;  /* 0x0000000a04047e29 */ /* 0x000fe20008000000 */
[----:B------:R-:W-:Y:S01]  /*0c60*/  UMOV UR5, 0x3f947ae1 ;  /* 0x3f947ae100057882 */ /* 0x000fe20000000000 */
[----:B------:R-:W-:-:S02]  /*0c70*/  FSEL R31, -R31, 0.11223486810922622681, !P0 ;  /* 0x3de5db651f1f7808 */ /* 0x000fc40004000100 */
[----:B------:R-:W-:-:S06]  /*0c80*/  FSEL R30, R30, -8.06006814911005101289e+34, !P0 ;  /* 0xf9785eba1e1e7808 */ /* 0x000fcc0004000000 */
[----:B--2---:R-:W-:-:S08]  /*0c90*/  DFMA R12, R36, R30, R12 ;  /* 0x0000001e240c722b */ /* 0x004fd0000000000c */
[----:B------:R-:W-:Y:S02]  /*0ca0*/  DFMA R12, R36, R12, R14 ;  /* 0x0000000c240c722b */ /* 0x000fe4000000000e */
[----:B------:R-:W-:-:S06]  /*0cb0*/  DMUL R14, R32, -5 ;  /* 0xc0140000200e7828 */ /* 0x000fcc0000000000 */
[----:B---3--:R-:W-:Y:S02]  /*0cc0*/  DFMA R12, R36, R12, R16 ;  /* 0x0000000c240c722b */ /* 0x008fe40000000010 */
[----:B------:R-:W-:Y:S02]  /*0cd0*/  DMUL R14, R32, R14 ;  /* 0x0000000e200e7228 */ /* 0x000fe40000000000 */
[----:B------:R-:W-:-:S04]  /*0ce0*/  DFMA R16, R26, -UR4, -R32 ;  /* 0x800000041a107c2b */ /* 0x000fc80008000820 */
[----:B------:R-:W-:Y:S02]  /*0cf0*/  DFMA R12, R36, R12, R18 ;  /* 0x0000000c240c722b */ /* 0x000fe40000000012 */
[----:B------:R-:W-:Y:S02]  /*0d00*/  DMUL R18, R4, 0.5 ;  /* 0x3fe0000004127828 */ /* 0x000fe40000000000 */
[----:B------:R-:W-:-:S04]  /*0d10*/  DFMA R14, R32, R14, R16 ;  /* 0x0000000e200e722b */ /* 0x000fc80000000010 */
[----:B----4-:R-:W-:Y:S02]  /*0d20*/  DFMA R12, R36, R12, R20 ;  /* 0x0000000c240c722b */ /* 0x010fe40000000014 */
[----:B------:R-:W-:-:S06]  /*0d30*/  DSETP.NEU.AND P1, PT, |R18|, +INF , PT ;  /* 0x7ff000001200742a */ /* 0x000fcc0003f2d200 */
[----:B------:R-:W-:-:S08]  /*0d40*/  DFMA R12, R36, R12, R22 ;  /* 0x0000000c240c722b */ /* 0x000fd00000000016 */
[----:B------:R-:W-:Y:S02]  /*0d50*/  DFMA R34, R12, R34, R34 ;  /* 0x000000220c22722b */ /* 0x000fe40000000022 */
[----:B------:R-:W-:Y:S02]  /*0d60*/  DFMA R12, R36, R12, 1 ;  /* 0x3ff00000240c742b */ /* 0x000fe4000000000c */
[----:B------:R-:W-:-:S08]  /*0d70*/  @!P1 DMUL R36, RZ, R18 ;  /* 0x00000012ff249228 */ /* 0x000fd00000000000 */
[----:B------:R-:W-:Y:S02]  /*0d80*/  FSEL R20, R12, R34, !P0 ;  /* 0x000000220c147208 */ /* 0x000fe40004000000 */
[----:B------:R-:W-:Y:S02]  /*0d90*/  FSEL R21, R13, R35, !P0 ;  /* 0x000000230d157208 */ /* 0x000fe40004000000 */
[----:B------:R-:W-:Y:S01]  /*0da0*/  LOP3.LUT P0, RZ, R3, 0x2, RZ, 0xc0, !PT ;  /* 0x0000000203ff7812 */ /* 0x000fe2000780c0ff */
[----:B------:R-:W-:-:S03]  /*0db0*/  @!P1 IMAD.MOV.U32 R3, RZ, RZ, 0x1 ;  /* 0x00000001ff039424 */ /* 0x000fc600078e00ff */
[----:B------:R-:W-:-:S10]  /*0dc0*/  DADD R12, RZ, -R20 ;  /* 0x00000000ff0c7229 */ /* 0x000fd40000000814 */
[----:B------:R-:W-:Y:S02]  /*0dd0*/  FSEL R30, R20, R12, !P0 ;  /* 0x0000000c141e7208 */ /* 0x000fe40004000000 */
[----:B------:R-:W-:-:S06]  /*0de0*/  FSEL R31, R21, R13, !P0 ;  /* 0x0000000d151f7208 */ /* 0x000fcc0004000000 */
[----:B------:R-:W-:-:S08]  /*0df0*/  DFMA R30, R30, 8, R14 ;  /* 0x402000001e1e782b */ /* 0x000fd0000000000e */
[----:B------:R-:W-:Y:S01]  /*0e00*/  DFMA R32, R30, UR10, R10 ;  /* 0x0000000a1e207c2b */ /* 0x000fe2000800000a */
        /* <DEDUP_REMOVED lines=18> */
[----:B------:R-:W-:Y:S05]  /*0f30*/  CALL.REL.NOINC `($_Z21run_simulation_kernelPdS_S_iid$__internal_trig_reduction_slowpathd) ;  /* 0x0000000c00207944 */ /* 0x000fea0003c00000 */
[----:B------:R-:W-:Y:S02]  /*0f40*/  IMAD.MOV.U32 R36, RZ, RZ, R16 ;  /* 0x000000ffff247224 */ /* 0x000fe400078e0010 */
[----:B------:R-:W-:-:S07]  /*0f50*/  IMAD.MOV.U32 R37, RZ, RZ, R17 ;  /* 0x000000ffff257224 */ /* 0x000fce00078e0011 */
.L_x_7:
[----:B------:R-:W-:-:S07]  /*0f60*/  VIADD R3, R3, 0x1 ;  /* 0x0000000103037836 */ /* 0x000fce0000000000 */
.L_x_6:
[----:B------:R-:W-:-:S05]  /*0f70*/  IMAD.SHL.U32 R12, R3, 0x40, RZ ;  /* 0x00000040030c7824 */ /* 0x000fca00078e00ff */
[----:B------:R-:W-:-:S04]  /*0f80*/  LOP3.LUT R12, R12, 0x40, RZ, 0xc0, !PT ;  /* 0x000000400c0c7812 */ /* 0x000fc800078ec0ff */
[----:B------:R-:W-:-:S05]  /*0f90*/  IADD3 R20, P0, PT, R12, UR8, RZ ;  /* 0x000000080c147c10 */ /* 0x000fca000ff1e0ff */
[----:B------:R-:W-:-:S05]  /*0fa0*/  IMAD.X R21, RZ, RZ, UR9, P0 ;  /* 0x00000009ff157e24 */ /* 0x000fca00080e06ff */
[----:B------:R-:W2:Y:S01]  /*0fb0*/  LDG.E.128.CONSTANT R12, desc[UR6][R20.64] ;  /* 0x00000006140c7981 */ /* 0x000ea2000c1e9d00 */
[----:B------:R-:W-:Y:S01]  /*0fc0*/  LOP3.LUT R16, R3, 0x1, RZ, 0xc0, !PT ;  /* 0x0000000103107812 */ /* 0x000fe200078ec0ff */
[----:B------:R-:W-:Y:S01]  /*0fd0*/  IMAD.MOV.U32 R17, RZ, RZ, 0x20fd8164 ;  /* 0x20fd8164ff117424 */ /* 0x000fe200078e00ff */
[----:B------:R-:W-:Y:S01]  /*0fe0*/  DMUL R34, R36, R36 ;  /* 0x0000002424227228 */ /* 0x000fe20000000000 */
[----:B------:R-:W-:Y:S01]  /*0ff0*/  IMAD.MOV.U32 R18, RZ, RZ, 0x3da8ff83 ;  /* 0x3da8ff83ff127424 */ /* 0x000fe200078e00ff */
[----:B------:R-:W-:-:S04]  /*1000*/  ISETP.NE.U32.AND P0, PT, R16, 0x1, PT ;  /* 0x000000011000780c */ /* 0x000fc80003f05070 */
[----:B------:R-:W-:Y:S02]  /*1010*/  FSEL R16, R17, -8.06006814911005101289e+34, !P0 ;  /* 0xf9785eba11107808 */ /* 0x000fe40004000000 */
[----:B------:R-:W-:-:S06]  /*1020*/  FSEL R17, -R18, 0.11223486810922622681, !P0 ;  /* 0x3de5db6512117808 */ /* 0x000fcc0004000100 */
[C---:B--2---:R-:W-:Y:S01]  /*1030*/  DFMA R12, R34.reuse, R16, R12 ;  /* 0x00000010220c722b */ /* 0x044fe2000000000c */
[----:B------:R-:W2:Y:S04]  /*1040*/  LDG.E.128.CONSTANT R16, desc[UR6][R20.64+0x10] ;  /* 0x0000100614107981 */ /* 0x000ea8000c1e9d00 */
[----:B------:R-:W3:Y:S03]  /*1050*/  LDG.E.128.CONSTANT R20, desc[UR6][R20.64+0x20] ;  /* 0x0000200614147981 */ /* 0x000ee6000c1e9d00 */
[----:B------:R-:W-:Y:S01]  /*1060*/  DFMA R12, R34, R12, R14 ;  /* 0x0000000c220c722b */ /* 0x000fe2000000000e */
[----:B------:R-:W-:Y:S01]  /*1070*/  UMOV UR4, 0x47ae147b ;  /* 0x47ae147b00047882 */ /* 0x000fe20000000000 */
[----:B------:R-:W-:Y:S01]  /*1080*/  IMAD.MOV.U32 R14, RZ, RZ, 0x0 ;  /* 0x00000000ff0e7424 */ /* 0x000fe200078e00ff */
[----:B------:R-:W-:Y:S01]  /*1090*/  DFMA R8, R8, 2, R10 ;  /* 0x400000000808782b */ /* 0x000fe2000000000a */
[----:B------:R-:W-:Y:S01]  /*10a0*/  IMAD.MOV.U32 R15, RZ, RZ, 0x40180000 ;  /* 0x40180000ff0f7424 */ /* 0x000fe200078e00ff */
[----:B------:R-:W-:Y:S01]  /*10b0*/  UMOV UR5, 0x3f947ae1 ;  /* 0x3f947ae100057882 */ /* 0x000fe20000000000 */
[----:B------:R-:W-:Y:S05]  /*10c0*/  BSSY.RECONVERGENT B0, `(.L_x_8) ;  /* 0x000002a000007945 */ /* 0x000fea0003800200 */
[----:B------:R-:W-:-:S02]  /*10d0*/  DFMA R8, R26, 2, R8 ;  /* 0x400000001a08782b */ /* 0x000fc40000000008 */
[----:B------:R-:W-:-:S06]  /*10e0*/  DFMA R26, R26, UR10, R24 ;  /* 0x0000000a1a1a7c2b */ /* 0x000fcc0008000018 */
[C---:B------:R-:W-:Y:S02]  /*10f0*/  DADD R8, R32.reuse, R8 ;  /* 0x0000000020087229 */ /* 0x040fe40000000008 */
[----:B------:R-:W-:Y:S01]  /*1100*/  DFMA R32, R32, -UR4, -R26 ;  /* 0x8000000420207c2b */ /* 0x000fe2000800081a */
[----:B------:R-:W-:Y:S01]  /*1110*/  UMOV UR4, URZ ;  /* 0x000000ff00047c82 */ /* 0x000fe20008000000 */
[----:B--2---:R-:W-:-:S08]  /*1120*/  DFMA R12, R34, R12, R16 ;  /* 0x0000000c220c722b */ /* 0x004fd00000000010 */
[----:B------:R-:W-:Y:S02]  /*1130*/  DFMA R18, R34, R12, R18 ;  /* 0x0000000c2212722b */ /* 0x000fe40000000012 */
[----:B------:R-:W0:Y:S01]  /*1140*/  MUFU.RCP64H R13, 6 ;  /* 0x40180000000d7908 */ /* 0x000e220000001800 */
[----:B------:R-:W-:-:S05]  /*1150*/  IMAD.MOV.U32 R12, RZ, RZ, 0x1 ;  /* 0x00000001ff0c7424 */ /* 0x000fca00078e00ff */
[----:B---3--:R-:W-:-:S08]  /*1160*/  DFMA R18, R34, R18, R20 ;  /* 0x000000122212722b */ /* 0x008fd00000000014 */
[----:B------:R-:W-:Y:S02]  /*1170*/  DFMA R22, R34, R18, R22 ;  /* 0x000000122216722b */ /* 0x000fe40000000016 */
[----:B0-----:R-:W-:-:S06]  /*1180*/  DFMA R16, R12, -R14, 1 ;  /* 0x3ff000000c10742b */ /* 0x001fcc000000080e */
[----:B------:R-:W-:Y:S02]  /*1190*/  DFMA R36, R22, R36, R36 ;  /* 0x000000241624722b */ /* 0x000fe40000000024 */
[----:B------:R-:W-:Y:S02]  /*11a0*/  DFMA R22, R34, R22, 1 ;  /* 0x3ff000002216742b */ /* 0x000fe40000000016 */
[----:B------:R-:W-:-:S08]  /*11b0*/  DFMA R16, R16, R16, R16 ;  /* 0x000000101010722b */ /* 0x000fd00000000010 */
[----:B------:R-:W-:Y:S02]  /*11c0*/  DFMA R16, R12, R16, R12 ;  /* 0x000000100c10722b */ /* 0x000fe4000000000c */
[----:B------:R-:W-:-:S06]  /*11d0*/  DMUL R12, R8, UR10 ;  /* 0x0000000a080c7c28 */ /* 0x000fcc0008000000 */
[----:B------:R-:W-:-:S04]  /*11e0*/  DFMA R14, R16, -R14, 1 ;  /* 0x3ff00000100e742b */ /* 0x000fc8000000080e */
[----:B------:R-:W-:-:S04]  /*11f0*/  FSETP.GEU.AND P1, PT, |R13|, 6.5827683646048100446e-37, PT ;  /* 0x036000000d00780b */ /* 0x000fc80003f2e200 */
[----:B------:R-:W-:-:S08]  /*1200*/  DFMA R8, R16, R14, R16 ;  /* 0x0000000e1008722b */ /* 0x000fd00000000010 */
[----:B------:R-:W-:-:S08]  /*1210*/  DMUL R14, R12, R8 ;  /* 0x000000080c0e7228 */ /* 0x000fd00000000000 */
[----:B------:R-:W-:-:S08]  /*1220*/  DFMA R16, R14, -6, R12 ;  /* 0xc01800000e10782b */ /* 0x000fd0000000000c */
[----:B------:R-:W-:Y:S02]  /*1230*/  DFMA R8, R8, R16, R14 ;  /* 0x000000100808722b */ /* 0x000fe4000000000e */
[----:B------:R-:W-:Y:S01]  /*1240*/  DMUL R16, R26, -5 ;  /* 0xc01400001a107828 */ /* 0x000fe20000000000 */
[----:B------:R-:W-:Y:S02]  /*1250*/  FSEL R14, R22, R36, !P0 ;  /* 0x00000024160e7208 */ /* 0x000fe40004000000 */
[----:B------:R-:W-:Y:S02]  /*1260*/  FSEL R15, R23, R37, !P0 ;  /* 0x00000025170f7208 */ /* 0x000fe40004000000 */
[----:B------:R-:W-:-:S03]  /*1270*/  LOP3.LUT P0, RZ, R3, 0x2, RZ, 0xc0, !PT ;  /* 0x0000000203ff7812 */ /* 0x000fc6000780c0ff */
[----:B------:R-:W-:Y:S01]  /*1280*/  DMUL R18, R26, R16 ;  /* 0x000000101a127228 */ /* 0x000fe20000000000 */
[----:B------:R-:W-:Y:S01]  /*1290*/  FFMA R3, RZ, 2.375, R9 ;  /* 0x40180000ff037823 */ /* 0x000fe20000000009 */
[----:B------:R-:W-:-:S06]  /*12a0*/  DADD R16, RZ, -R14 ;  /* 0x00000000ff107229 */ /* 0x000fcc000000080e */
[----:B------:R-:W-:-:S04]  /*12b0*/  DFMA R18, R26, R18, R32 ;  /* 0x000000121a12722b */ /* 0x000fc80000000020 */
[----:B------:R-:W-:Y:S02]  /*12c0*/  FSEL R14, R14, R16, !P0 ;  /* 0x000000100e0e7208 */ /* 0x000fe40004000000 */
[----:B------:R-:W-:Y:S02]  /*12d0*/  FSEL R15, R15, R17, !P0 ;  /* 0x000000110f0f7208 */ /* 0x000fe40004000000 */
[----:B------:R-:W-:Y:S01]  /*12e0*/  FSETP.GT.AND P0, PT, |R3|, 1.469367938527859385e-39, PT ;  /* 0x001000000300780b */ /* 0x000fe20003f04200 */
[----:B------:R-:W-:-:S03]  /*12f0*/  IMAD.MOV.U32 R3, RZ, RZ, 0x40180000 ;  /* 0x40180000ff037424 */ /* 0x000fc600078e00ff */
[----:B------:R-:W-:-:S09]  /*1300*/  DFMA R18, R14, 8, R18 ;  /* 0x402000000e12782b */ /* 0x000fd20000000012 */
[----:B------:R-:W-:Y:S05]  /*1310*/  @P0 BRA P1, `(.L_x_9) ;  /* 0x0000000000100947 */ /* 0x000fea0000800000 */
[----:B------:R-:W-:-:S07]  /*1320*/  MOV R8, 0x1340 ;  /* 0x0000134000087802 */ /* 0x000fce0000000f00 */
[----:B------:R-:W-:Y:S05]  /*1330*/  CALL.REL.NOINC `($__internal_0_$__cuda_sm20_div_rn_f64_full) ;  /* 0x0000000000b07944 */ /* 0x000fea0003c00000 */
[----:B------:R-:W-:Y:S02]  /*1340*/  IMAD.MOV.U32 R8, RZ, RZ, R22 ;  /* 0x000000ffff087224 */ /* 0x000fe400078e0016 */
[----:B------:R-:W-:-:S07]  /*1350*/  IMAD.MOV.U32 R9, RZ, RZ, R23 ;  /* 0x000000ffff097224 */ /* 0x000fce00078e0017 */
.L_x_9:
[----:B------:R-:W-:Y:S05]  /*1360*/  BSYNC.RECONVERGENT B0 ;  /* 0x0000000000007941 */ /* 0x000fea0003800200 */
.L_x_8:
[----:B------:R-:W0:Y:S01]  /*1370*/  MUFU.RCP64H R15, 6 ;  /* 0x40180000000f7908 */ /* 0x000e220000001800 */
[----:B------:R-:W-:Y:S01]  /*1380*/  IMAD.MOV.U32 R12, RZ, RZ, 0x0 ;  /* 0x00000000ff0c7424 */ /* 0x000fe200078e00ff */
[----:B------:R-:W-:Y:S01]  /*1390*/  DFMA R6, R28, 2, R6 ;  /* 0x400000001c06782b */ /* 0x000fe20000000006 */
[----:B------:R-:W-:Y:S01]  /*13a0*/  IMAD.MOV.U32 R13, RZ, RZ, 0x40180000 ;  /* 0x40180000ff0d7424 */ /* 0x000fe200078e00ff */
[----:B------:R-:W-:Y:S01]  /*13b0*/  BSSY.RECONVERGENT B0, `(.L_x_10) ;  /* 0x0000018000007945 */ /* 0x000fe20003800200 */
[----:B------:R-:W-:Y:S01]  /*13c0*/  IMAD.MOV.U32 R14, RZ, RZ, 0x1 ;  /* 0x00000001ff0e7424 */ /* 0x000fe200078e00ff */
[----:B------:R-:W-:-:S04]  /*13d0*/  DADD R24, R8, R24 ;  /* 0x0000000008187229 */ /* 0x000fc80000000018 */
[----:B------:R-:W-:Y:S02]  /*13e0*/  DFMA R6, R30, 2, R6 ;  /* 0x400000001e06782b */ /* 0x000fe40000000006 */
[----:B0-----:R-:W-:-:S06]  /*13f0*/  DFMA R16, R14, -R12, 1 ;  /* 0x3ff000000e10742b */ /* 0x001fcc000000080c */
[----:B------:R-:W-:Y:S02]  /*1400*/  DADD R6, R18, R6 ;  /* 0x0000000012067229 */ /* 0x000fe40000000006 */
        /* <DEDUP_REMOVED lines=8> */
[----:B------:R-:W-:-:S10]  /*1490*/  DFMA R6, R16, R12, R6 ;  /* 0x0000000c1006722b */ /* 0x000fd40000000006 */
[----:B------:R-:W-:-:S05]  /*14a0*/  FFMA R12, RZ, 2.375, R7 ;  /* 0x40180000ff0c7823 */ /* 0x000fca0000000007 */
[----:B------:R-:W-:-:S13]  /*14b0*/  FSETP.GT.AND P0, PT, |R12|, 1.469367938527859385e-39, PT ;  /* 0x001000000c00780b */ /* 0x000fda0003f04200 */
[----:B------:R-:W-:Y:S05]  /*14c0*/  @P0 BRA P1, `(.L_x_11) ;  /* 0x0000000000180947 */ /* 0x000fea0000800000 */
[----:B------:R-:W-:Y:S01]  /*14d0*/  IMAD.MOV.U32 R12, RZ, RZ, R14 ;  /* 0x000000ffff0c7224 */ /* 0x000fe200078e000e */
[----:B------:R-:W-:Y:S01]  /*14e0*/  MOV R8, 0x1510 ;  /* 0x0000151000087802 */ /* 0x000fe20000000f00 */
[----:B------:R-:W-:-:S07]  /*14f0*/  IMAD.MOV.U32 R13, RZ, RZ, R15 ;  /* 0x000000ffff0d7224 */ /* 0x000fce00078e000f */
[----:B------:R-:W-:Y:S05]  /*1500*/  CALL.REL.NOINC `($__internal_0_$__cuda_sm20_div_rn_f64_full) ;  /* 0x00000000003c7944 */ /* 0x000fea0003c00000 */
[----:B------:R-:W-:Y:S02]  /*1510*/  IMAD.MOV.U32 R6, RZ, RZ, R22 ;  /* 0x000000ffff067224 */ /* 0x000fe400078e0016 */
[----:B------:R-:W-:-:S07]  /*1520*/  IMAD.MOV.U32 R7, RZ, RZ, R23 ;  /* 0x000000ffff077224 */ /* 0x000fce00078e0017 */
.L_x_11:
[----:B------:R-:W-:Y:S05]  /*1530*/  BSYNC.RECONVERGENT B0 ;  /* 0x0000000000007941 */ /* 0x000fea0003800200 */
.L_x_10:
[----:B------:R-:W0:Y:S01]  /*1540*/  LDC.64 R8, c[0x0][0x388] ;  /* 0x0000e200ff087b82 */ /* 0x000e220000000a00 */
[----:B------:R-:W-:Y:S01]  /*1550*/  DADD R10, R6, R10 ;  /* 0x00000000060a7229 */ /* 0x000fe2000000000a */
[----:B------:R-:W-:-:S05]  /*1560*/  VIADD R2, R2, 0x1 ;  /* 0x0000000102027836 */ /* 0x000fca0000000000 */
[----:B------:R-:W-:Y:S01]  /*1570*/  ISETP.NE.AND P0, PT, R2, RZ, PT ;  /* 0x000000ff0200720c */ /* 0x000fe20003f05270 */
[----:B------:R-:W1:Y:S01]  /*1580*/  LDC.64 R12, c[0x0][0x390] ;  /* 0x0000e400ff0c7b82 */ /* 0x000e620000000a00 */
[----:B0-----:R-:W-:-:S05]  /*1590*/  IMAD.WIDE R6, R0, 0x8, R8 ;  /* 0x0000000800067825 */ /* 0x001fca00078e0208 */
[----:B------:R0:W-:Y:S01]  /*15a0*/  STG.E.64 desc[UR6][R6.64], R24 ;  /* 0x0000001806007986 */ /* 0x0001e2000c101b06 */
[----:B-1----:R-:W-:-:S04]  /*15b0*/  IMAD.WIDE R8, R0, 0x8, R12 ;  /* 0x0000000800087825 */ /* 0x002fc800078e020c */
[----:B------:R-:W-:Y:S01]  /*15c0*/  VIADD R0, R0, 0x1 ;  /* 0x0000000100007836 */ /* 0x000fe20000000000 */
[----:B------:R0:W-:Y:S01]  /*15d0*/  STG.E.64 desc[UR6][R8.64], R10 ;  /* 0x0000000a08007986 */ /* 0x0001e2000c101b06 */
[----:B------:R-:W-:Y:S05]  /*15e0*/  @P0 BRA `(.L_x_12) ;  /* 0xffffffe800e00947 */ /* 0x000fea000383ffff */
[----:B------:R-:W-:Y:S05]  /*15f0*/  EXIT ;  /* 0x000000000000794d */ /* 0x000fea0003800000 */
        .weak           $__internal_0_$__cuda_sm20_div_rn_f64_full
        .type           $__internal_0_$__cuda_sm20_div_rn_f64_full,@function
        .size           $__internal_0_$__cuda_sm20_div_rn_f64_full,($_Z21run_simulation_kernelPdS_S_iid$__internal_trig_reduction_slowpathd - $__internal_0_$__cuda_sm20_div_rn_f64_full)
$__internal_0_$__cuda_sm20_div_rn_f64_full:
[C---:B------:R-:W-:Y:S01]  /*1600*/  FSETP.GEU.AND P0, PT, |R3|.reuse, 1.469367938527859385e-39, PT ;  /* 0x001000000300780b */ /* 0x040fe20003f0e200 */
[----:B------:R-:W-:Y:S01]  /*1610*/  IMAD.U32 R14, RZ, RZ, UR4 ;  /* 0x00000004ff0e7e24 */ /* 0x000fe2000f8e00ff */
[----:B------:R-:W-:Y:S01]  /*1620*/  LOP3.LUT R9, R3, 0x800fffff, RZ, 0xc0, !PT ;  /* 0x800fffff03097812 */ /* 0x000fe200078ec0ff */
[----:B------:R-:W-:Y:S01]  /*1630*/  IMAD.MOV.U32 R15, RZ, RZ, R3 ;  /* 0x000000ffff0f7224 */ /* 0x000fe200078e0003 */
[----:B------:R-:W-:Y:S01]  /*1640*/  FSETP.GEU.AND P2, PT, |R13|, 1.469367938527859385e-39, PT ;  /* 0x001000000d00780b */ /* 0x000fe20003f4e200 */
[----:B------:R-:W-:Y:S01]  /*1650*/  IMAD.U32 R16, RZ, RZ, UR4 ;  /* 0x00000004ff107e24 */ /* 0x000fe2000f8e00ff */
[----:B------:R-:W-:Y:S01]  /*1660*/  LOP3.LUT R17, R9, 0x3ff00000, RZ, 0xfc, !PT ;  /* 0x3ff0000009117812 */ /* 0x000fe200078efcff */
[----:B------:R-:W-:Y:S01]  /*1670*/  IMAD.MOV.U32 R20, RZ, RZ, 0x1 ;  /* 0x00000001ff147424 */ /* 0x000fe200078e00ff */
[----:B------:R-:W-:Y:S01]  /*1680*/  LOP3.LUT R9, R13, 0x7ff00000, RZ, 0xc0, !PT ;  /* 0x7ff000000d097812 */ /* 0x000fe200078ec0ff */
[----:B------:R-:W-:Y:S01]  /*1690*/  IMAD.MOV.U32 R34, RZ, RZ, 0x1ca00000 ;  /* 0x1ca00000ff227424 */ /* 0x000fe200078e00ff */
[----:B------:R-:W-:Y:S01]  /*16a0*/  LOP3.LUT R36, R3, 0x7ff00000, RZ, 0xc0, !PT ;  /* 0x7ff0000003247812 */ /* 0x000fe200078ec0ff */
[----:B------:R-:W-:Y:S02]  /*16b0*/  BSSY.RECONVERGENT B1, `(.L_x_13) ;  /* 0x000004e000017945 */ /* 0x000fe40003800200 */
[----:B------:R-:W-:Y:S01]  /*16c0*/  @!P0 DMUL R16, R14, 8.98846567431157953865e+307 ;  /* 0x7fe000000e108828 */ /* 0x000fe20000000000 */
[----:B------:R-:W-:-:S03]  /*16d0*/  ISETP.GE.U32.AND P1, PT, R9, R36, PT ;  /* 0x000000240900720c */ /* 0x000fc60003f26070 */
[----:B------:R-:W-:Y:S02]  /*16e0*/  @!P2 LOP3.LUT R22, R15, 0x7ff00000, RZ, 0xc0, !PT ;  /* 0x7ff000000f16a812 */ /* 0x000fe400078ec0ff */
[----:B------:R-:W0:Y:S02]  /*16f0*/  MUFU.RCP64H R21, R17 ;  /* 0x0000001100157308 */ /* 0x000e240000001800 */
[----:B------:R-:W-:Y:S02]  /*1700*/  @!P2 ISETP.GE.U32.AND P3, PT, R9, R22, PT ;  /* 0x000000160900a20c */ /* 0x000fe40003f66070 */
[----:B------:R-:W-:Y:S02]  /*1710*/  @!P0 LOP3.LUT R36, R17, 0x7ff00000, RZ, 0xc0, !PT ;  /* 0x7ff0000011248812 */ /* 0x000fe400078ec0ff */
[----:B------:R-:W-:-:S04]  /*1720*/  @!P2 SEL R23, R34, 0x63400000, !P3 ;  /* 0x634000002217a807 */ /* 0x000fc80005800000 */
[----:B------:R-:W-:-:S04]  /*1730*/  @!P2 LOP3.LUT R32, R23, 0x80000000, R13, 0xf8, !PT ;  /* 0x800000001720a812 */ /* 0x000fc800078ef80d */
[----:B------:R-:W-:Y:S01]  /*1740*/  @!P2 LOP3.LUT R33, R32, 0x100000, RZ, 0xfc, !PT ;  /* 0x001000002021a812 */ /* 0x000fe200078efcff */
[----:B------:R-:W-:Y:S01]  /*1750*/  @!P2 IMAD.MOV.U32 R32, RZ, RZ, RZ ;  /* 0x000000ffff20a224 */ /* 0x000fe200078e00ff */
[----:B0-----:R-:W-:-:S08]  /*1760*/  DFMA R26, R20, -R16, 1 ;  /* 0x3ff00000141a742b */ /* 0x001fd00000000810 */
[----:B------:R-:W-:-:S08]  /*1770*/  DFMA R26, R26, R26, R26 ;  /* 0x0000001a1a1a722b */ /* 0x000fd0000000001a */
[----:B------:R-:W-:Y:S01]  /*1780*/  DFMA R26, R20, R26, R20 ;  /* 0x0000001a141a722b */ /* 0x000fe20000000014 */
[----:B------:R-:W-:Y:S01]  /*1790*/  SEL R21, R34, 0x63400000, !P1 ;  /* 0x6340000022157807 */ /* 0x000fe20004800000 */
[----:B------:R-:W-:-:S03]  /*17a0*/  IMAD.MOV.U32 R20, RZ, RZ, R12 ;  /* 0x000000ffff147224 */ /* 0x000fc600078e000c */
[----:B------:R-:W-:-:S03]  /*17b0*/  LOP3.LUT R21, R21, 0x800fffff, R13, 0xf8, !PT ;  /* 0x800fffff15157812 */ /* 0x000fc600078ef80d */
[----:B------:R-:W-:-:S03]  /*17c0*/  DFMA R22, R26, -R16, 1 ;  /* 0x3ff000001a16742b */ /* 0x000fc60000000810 */
[----:B------:R-:W-:-:S05]  /*17d0*/  @!P2 DFMA R20, R20, 2, -R32 ;  /* 0x400000001414a82b */ /* 0x000fca0000000820 */
[----:B------:R-:W-:-:S08]  /*17e0*/  DFMA R22, R26, R22, R26 ;  /* 0x000000161a16722b */ /* 0x000fd0000000001a */
[----:B------:R-:W-:-:S08]  /*17f0*/  DMUL R26, R22, R20 ;  /* 0x00000014161a7228 */ /* 0x000fd00000000000 */
[----:B------:R-:W-:-:S08]  /*1800*/  DFMA R32, R26, -R16, R20 ;  /* 0x800000101a20722b */ /* 0x000fd00000000014 */
[----:B------:R-:W-:Y:S01]  /*1810*/  DFMA R32, R22, R32, R26 ;  /* 0x000000201620722b */ /* 0x000fe2000000001a */
[----:B------:R-:W-:Y:S01]  /*1820*/  IMAD.MOV.U32 R27, RZ, RZ, R9 ;  /* 0x000000ffff1b7224 */ /* 0x000fe200078e0009 */
[----:B------:R-:W-:-:S05]  /*1830*/  @!P2 LOP3.LUT R27, R21, 0x7ff00000, RZ, 0xc0, !PT ;  /* 0x7ff00000151ba812 */ /* 0x000fca00078ec0ff */
[----:B------:R-:W-:-:S05]  /*1840*/  VIADD R22, R27, 0xffffffff ;  /* 0xffffffff1b167836 */ /* 0x000fca0000000000 */
[----:B------:R-:W-:Y:S01]  /*1850*/  ISETP.GT.U32.AND P0, PT, R22, 0x7feffffe, PT ;  /* 0x7feffffe1600780c */ /* 0x000fe20003f04070 */
[----:B------:R-:W-:-:S05]  /*1860*/  VIADD R22, R36, 0xffffffff ;  /* 0xffffffff24167836 */ /* 0x000fca0000000000 */
[----:B------:R-:W-:-:S13]  /*1870*/  ISETP.GT.U32.OR P0, PT, R22, 0x7feffffe, P0 ;  /* 0x7feffffe1600780c */ /* 0x000fda0000704470 */
[----:B------:R-:W-:Y:S05]  /*1880*/  @P0 BRA `(.L_x_14) ;  /* 0x00000000006c0947 */ /* 0x000fea0003800000 */
[----:B------:R-:W-:-:S04]  /*1890*/  LOP3.LUT R22, R15, 0x7ff00000, RZ, 0xc0, !PT ;  /* 0x7ff000000f167812 */ /* 0x000fc800078ec0ff */
[CC--:B------:R-:W-:Y:S02]  /*18a0*/  VIADDMNMX R12, R9.reuse, -R22.reuse, 0xb9600000, !PT ;  /* 0xb9600000090c7446 */ /* 0x0c0fe40007800916 */
[----:B------:R-:W-:Y:S02]  /*18b0*/  ISETP.GE.U32.AND P0, PT, R9, R22, PT ;  /* 0x000000160900720c */ /* 0x000fe40003f06070 */
[----:B------:R-:W-:Y:S01]  /*18c0*/  VIMNMX R9, PT, PT, R12, 0x46a00000, PT ;  /* 0x46a000000c097848 */ /* 0x000fe20003fe0100 */
[----:B------:R-:W-:Y:S01]  /*18d0*/  IMAD.MOV.U32 R12, RZ, RZ, RZ ;  /* 0x000000ffff0c7224 */ /* 0x000fe200078e00ff */
[----:B------:R-:W-:-:S05]  /*18e0*/  SEL R34, R34, 0x63400000, !P0 ;  /* 0x6340000022227807 */ /* 0x000fca0004000000 */
[----:B------:R-:W-:-:S04]  /*18f0*/  IMAD.IADD R9, R9, 0x1, -R34 ;  /* 0x0000000109097824 */ /* 0x000fc800078e0a22 */
[----:B------:R-:W-:-:S06]  /*1900*/  VIADD R13, R9, 0x7fe00000 ;  /* 0x7fe00000090d7836 */ /* 0x000fcc0000000000 */
[----:B------:R-:W-:-:S10]  /*1910*/  DMUL R22, R32, R12 ;  /* 0x0000000c20167228 */ /* 0x000fd40000000000 */
[----:B------:R-:W-:-:S13]  /*1920*/  FSETP.GTU.AND P0, PT, |R23|, 1.469367938527859385e-39, PT ;  /* 0x001000001700780b */ /* 0x000fda0003f0c200 */
[----:B------:R-:W-:Y:S05]  /*1930*/  @P0 BRA `(.L_x_15) ;  /* 0x0000000000940947 */ /* 0x000fea0003800000 */
[----:B------:R-:W-:Y:S01]  /*1940*/  DFMA R16, R32, -R16, R20 ;  /* 0x800000102010722b */ /* 0x000fe20000000014 */
[----:B------:R-:W-:-:S09]  /*1950*/  IMAD.MOV.U32 R14, RZ, RZ, RZ ;  /* 0x000000ffff0e7224 */ /* 0x000fd200078e00ff */
[C---:B------:R-:W-:Y:S02]  /*1960*/  FSETP.NEU.AND P0, PT, R17.reuse, RZ, PT ;  /* 0x000000ff1100720b */ /* 0x040fe40003f0d000 */
[----:B------:R-:W-:-:S04]  /*1970*/  LOP3.LUT R21, R17, 0x80000000, R15, 0x48, !PT ;  /* 0x8000000011157812 */ /* 0x000fc800078e480f */
[----:B------:R-:W-:-:S07]  /*1980*/  LOP3.LUT R15, R21, R13, RZ, 0xfc, !PT ;  /* 0x0000000d150f7212 */ /* 0x000fce00078efcff */
[----:B------:R-:W-:Y:S05]  /*1990*/  @!P0 BRA `(.L_x_15) ;  /* 0x00000000007c8947 */ /* 0x000fea0003800000 */
[----:B------:R-:W-:Y:S01]  /*19a0*/  IMAD.MOV R13, RZ, RZ, -R9 ;  /* 0x000000ffff0d7224 */ /* 0x000fe200078e0a09 */
[----:B------:R-:W-:Y:S01]  /*19b0*/  DMUL.RP R14, R32, R14 ;  /* 0x0000000e200e7228 */ /* 0x000fe20000008000 */
[----:B------:R-:W-:Y:S01]  /*19c0*/  IMAD.MOV.U32 R12, RZ, RZ, RZ ;  /* 0x000000ffff0c7224 */ /* 0x000fe200078e00ff */
[----:B------:R-:W-:-:S05]  /*19d0*/  IADD3 R9, PT, PT, -R9, -0x43300000, RZ ;  /* 0xbcd0000009097810 */ /* 0x000fca0007ffe1ff */
[----:B------:R-:W-:-:S03]  /*19e0*/  DFMA R12, R22, -R12, R32 ;  /* 0x8000000c160c722b */ /* 0x000fc60000000020 */
[----:B------:R-:W-:-:S07]  /*19f0*/  LOP3.LUT R21, R15, R21, RZ, 0x3c, !PT ;  /* 0x000000150f157212 */ /* 0x000fce00078e3cff */
[----:B------:R-:W-:-:S04]  /*1a00*/  FSETP.NEU.AND P0, PT, |R13|, R9, PT ;  /* 0x000000090d00720b */ /* 0x000fc80003f0d200 */
[----:B------:R-:W-:Y:S02]  /*1a10*/  FSEL R22, R14, R22, !P0 ;  /* 0x000000160e167208 */ /* 0x000fe40004000000 */
[----:B------:R-:W-:Y:S01]  /*1a20*/  FSEL R23, R21, R23, !P0 ;  /* 0x0000001715177208 */ /* 0x000fe20004000000 */
[----:B------:R-:W-:Y:S06]  /*1a30*/  BRA `(.L_x_15) ;  /* 0x0000000000547947 */ /* 0x000fec0003800000 */
.L_x_14:
[----:B------:R-:W-:-:S14]  /*1a40*/  DSETP.NAN.AND P0, PT, R12, R12, PT ;  /* 0x0000000c0c00722a */ /* 0x000fdc0003f08000 */
[----:B------:R-:W-:Y:S05]  /*1a50*/  @P0 BRA `(.L_x_16) ;  /* 0x0000000000440947 */ /* 0x000fea0003800000 */
[----:B------:R-:W-:-:S14]  /*1a60*/  DSETP.NAN.AND P0, PT, R14, R14, PT ;  /* 0x0000000e0e00722a */ /* 0x000fdc0003f08000 */
[----:B------:R-:W-:Y:S05]  /*1a70*/  @P0 BRA `(.L_x_17) ;  /* 0x0000000000300947 */ /* 0x000fea0003800000 */
[----:B------:R-:W-:Y:S01]  /*1a80*/  ISETP.NE.AND P0, PT, R27, R36, PT ;  /* 0x000000241b00720c */ /* 0x000fe20003f05270 */
[----:B------:R-:W-:Y:S02]  /*1a90*/  IMAD.MOV.U32 R22, RZ, RZ, 0x0 ;  /* 0x00000000ff167424 */ /* 0x000fe400078e00ff */
[----:B------:R-:W-:-:S10]  /*1aa0*/  IMAD.MOV.U32 R23, RZ, RZ, -0x80000 ;  /* 0xfff80000ff177424 */ /* 0x000fd400078e00ff */
[----:B------:R-:W-:Y:S05]  /*1ab0*/  @!P0 BRA `(.L_x_15) ;  /* 0x0000000000348947 */ /* 0x000fea0003800000 */
[----:B------:R-:W-:Y:S02]  /*1ac0*/  ISETP.NE.AND P0, PT, R27, 0x7ff00000, PT ;  /* 0x7ff000001b00780c */ /* 0x000fe40003f05270 */
[----:B------:R-:W-:Y:S02]  /*1ad0*/  LOP3.LUT R23, R13, 0x80000000, R15, 0x48, !PT ;  /* 0x800000000d177812 */ /* 0x000fe400078e480f */
[----:B------:R-:W-:-:S13]  /*1ae0*/  ISETP.EQ.OR P0, PT, R36, RZ, !P0 ;  /* 0x000000ff2400720c */ /* 0x000fda0004702670 */
[----:B------:R-:W-:Y:S01]  /*1af0*/  @P0 LOP3.LUT R9, R23, 0x7ff00000, RZ, 0xfc, !PT ;  /* 0x7ff0000017090812 */ /* 0x000fe200078efcff */
[----:B------:R-:W-:Y:S02]  /*1b00*/  @!P0 IMAD.MOV.U32 R22, RZ, RZ, RZ ;  /* 0x000000ffff168224 */ /* 0x000fe400078e00ff */
[----:B------:R-:W-:Y:S02]  /*1b10*/  @P0 IMAD.MOV.U32 R22, RZ, RZ, RZ ;  /* 0x000000ffff160224 */ /* 0x000fe400078e00ff */
[----:B------:R-:W-:Y:S01]  /*1b20*/  @P0 IMAD.MOV.U32 R23, RZ, RZ, R9 ;  /* 0x000000ffff170224 */ /* 0x000fe200078e0009 */
[----:B------:R-:W-:Y:S06]  /*1b30*/  BRA `(.L_x_15) ;  /* 0x0000000000147947 */ /* 0x000fec0003800000 */
.L_x_17:
[----:B------:R-:W-:Y:S01]  /*1b40*/  LOP3.LUT R23, R15, 0x80000, RZ, 0xfc, !PT ;  /* 0x000800000f177812 */ /* 0x000fe200078efcff */
[----:B------:R-:W-:Y:S01]  /*1b50*/  IMAD.MOV.U32 R22, RZ, RZ, R14 ;  /* 0x000000ffff167224 */ /* 0x000fe200078e000e */
[----:B------:R-:W-:Y:S06]  /*1b60*/  BRA `(.L_x_15) ;  /* 0x0000000000087947 */ /* 0x000fec0003800000 */
.L_x_16:
[----:B------:R-:W-:Y:S01]  /*1b70*/  LOP3.LUT R23, R13, 0x80000, RZ, 0xfc, !PT ;  /* 0x000800000d177812 */ /* 0x000fe200078efcff */
[----:B------:R-:W-:-:S07]  /*1b80*/  IMAD.MOV.U32 R22, RZ, RZ, R12 ;  /* 0x000000ffff167224 */ /* 0x000fce00078e000c */
.L_x_15:
[----:B------:R-:W-:Y:S05]  /*1b90*/  BSYNC.RECONVERGENT B1 ;  /* 0x0000000000017941 */ /* 0x000fea0003800200 */
.L_x_13:
[----:B------:R-:W-:-:S04]  /*1ba0*/  IMAD.MOV.U32 R9, RZ, RZ, 0x0 ;  /* 0x00000000ff097424 */ /* 0x000fc800078e00ff */
[----:B------:R-:W-:Y:S05]  /*1bb0*/  RET.REL.NODEC R8 `(_Z21run_simulation_kernelPdS_S_iid) ;  /* 0xffffffe408107950 */ /* 0x000fea0003c3ffff */
        .type           $_Z21run_simulation_kernelPdS_S_iid$__internal_trig_reduction_slowpathd,@function
        .size           $_Z21run_simulation_kernelPdS_S_iid$__internal_trig_reduction_slowpathd,(.L_x_24 - $_Z21run_simulation_kernelPdS_S_iid$__internal_trig_reduction_slowpathd)
$_Z21run_simulation_kernelPdS_S_iid$__internal_trig_reduction_slowpathd:
[--C-:B------:R-:W-:Y:S01]  /*1bc0*/  SHF.R.U32.HI R21, RZ, 0x14, R19.reuse ;  /* 0x00000014ff157819 */ /* 0x100fe20000011613 */
[----:B------:R-:W-:Y:S02]  /*1bd0*/  IMAD.MOV.U32 R16, RZ, RZ, R18 ;  /* 0x000000ffff107224 */ /* 0x000fe400078e0012 */
[----:B------:R-:W-:Y:S01]  /*1be0*/  IMAD.MOV.U32 R17, RZ, RZ, R19 ;  /* 0x000000ffff117224 */ /* 0x000fe200078e0013 */
[----:B------:R-:W-:Y:S01]  /*1bf0*/  LOP3.LUT R12, R21, 0x7ff, RZ, 0xc0, !PT ;  /* 0x000007ff150c7812 */ /* 0x000fe200078ec0ff */
[----:B------:R-:W-:-:S03]  /*1c00*/  IMAD.MOV.U32 R18, RZ, RZ, RZ ;  /* 0x000000ffff127224 */ /* 0x000fc600078e00ff */
[----:B------:R-:W-:-:S13]  /*1c10*/  ISETP.NE.AND P0, PT, R12, 0x7ff, PT ;  /* 0x000007ff0c00780c */ /* 0x000fda0003f05270 */
[----:B------:R-:W-:Y:S05]  /*1c20*/  @!P0 BRA `(.L_x_18) ;  /* 0x0000000800308947 */ /* 0x000fea0003800000 */
[----:B------:R-:W-:Y:S01]  /*1c30*/  VIADD R12, R12, 0xfffffc00 ;  /* 0xfffffc000c0c7836 */ /* 0x000fe20000000000 */
[----:B------:R-:W-:-:S04]  /*1c40*/  CS2R R34, SRZ ;  /* 0x0000000000227805 */ /* 0x000fc8000001ff00 */
[----:B------:R-:W-:Y:S02]  /*1c50*/  SHF.R.U32.HI R3, RZ, 0x6, R12 ;  /* 0x00000006ff037819 */ /* 0x000fe4000001160c */
[----:B------:R-:W-:Y:S02]  /*1c60*/  ISETP.GE.U32.AND P0, PT, R12, 0x80, PT ;  /* 0x000000800c00780c */ /* 0x000fe40003f06070 */
[C---:B------:R-:W-:Y:S02]  /*1c70*/  IADD3 R14, PT, PT, -R3.reuse, 0x13, RZ ;  /* 0x00000013030e7810 */ /* 0x040fe40007ffe1ff */
[----:B------:R-:W-:Y:S02]  /*1c80*/  IADD3 R12, PT, PT, -R3, 0xf, RZ ;  /* 0x0000000f030c7810 */ /* 0x000fe40007ffe1ff */
[----:B------:R-:W-:-:S04]  /*1c90*/  SEL R14, R14, 0x12, P0 ;  /* 0x000000120e0e7807 */ /* 0x000fc80000000000 */
[----:B------:R-:W-:-:S13]  /*1ca0*/  ISETP.GE.AND P0, PT, R12, R14, PT ;  /* 0x0000000e0c00720c */ /* 0x000fda0003f06270 */
[----:B------:R-:W-:Y:S05]  /*1cb0*/  @P0 BRA `(.L_x_19) ;  /* 0x0000000000900947 */ /* 0x000fea0003800000 */
[C---:B------:R-:W-:Y:S01]  /*1cc0*/  SHF.L.U64.HI R15, R16.reuse, 0xb, R17 ;  /* 0x0000000b100f7819 */ /* 0x040fe20000010211 */
[----:B------:R-:W-:Y:S01]  /*1cd0*/  IMAD.SHL.U32 R13, R16, 0x800, RZ ;  /* 0x00000800100d7824 */ /* 0x000fe200078e00ff */
[----:B------:R-:W-:Y:S01]  /*1ce0*/  IADD3 R23, PT, PT, RZ, -R3, -R14 ;  /* 0x80000003ff177210 */ /* 0x000fe20007ffe80e */
[----:B------:R-:W-:Y:S01]  /*1cf0*/  IMAD.MOV.U32 R20, RZ, RZ, RZ ;  /* 0x000000ffff147224 */ /* 0x000fe200078e00ff */
[----:B------:R-:W-:Y:S02]  /*1d00*/  LOP3.LUT R15, R15, 0x80000000, RZ, 0xfc, !PT ;  /* 0x800000000f0f7812 */ /* 0x000fe400078efcff */
[----:B------:R-:W-:Y:S01]  /*1d10*/  CS2R R34, SRZ ;  /* 0x0000000000227805 */ /* 0x000fe2000001ff00 */
[----:B------:R-:W0:Y:S01]  /*1d20*/  LDCU.64 UR4, c[0x0][0x358] ;  /* 0x00006b00ff0477ac */ /* 0x000e220008000a00 */
[----:B------:R-:W-:-:S05]  /*1d30*/  NOP ;  /* 0x0000000000007918 */ /* 0x000fca0000000000 */
.L_x_20:
[----:B------:R-:W1:Y:S02]  /*1d40*/  LDC.64 R16, c[0x4][RZ] ;  /* 0x01000000ff107b82 */ /* 0x000e640000000a00 */
[----:B-1----:R-:W-:-:S06]  /*1d50*/  IMAD.WIDE R36, R12, 0x8, R16 ;  /* 0x000000080c247825 */ /* 0x002fcc00078e0210 */
[----:B0-----:R-:W2:Y:S01]  /*1d60*/  LDG.E.64.CONSTANT R36, desc[UR4][R36.64] ;  /* 0x0000000424247981 */ /* 0x001ea2000c1e9b00 */
[----:B------:R-:W-:Y:S02]  /*1d70*/  VIADD R23, R23, 0x1 ;  /* 0x0000000117177836 */ /* 0x000fe40000000000 */
[----:B------:R-:W-:Y:S02]  /*1d80*/  VIADD R12, R12, 0x1 ;  /* 0x000000010c0c7836 */ /* 0x000fe40000000000 */
[----:B--2---:R-:W-:-:S04]  /*1d90*/  IMAD.WIDE.U32 R34, P2, R36, R13, R34 ;  /* 0x0000000d24227225 */ /* 0x004fc80007840022 */
[----:B------:R-:W-:Y:S02]  /*1da0*/  IMAD R17, R36, R15, RZ ;  /* 0x0000000f24117224 */ /* 0x000fe400078e02ff */
[C---:B------:R-:W-:Y:S02]  /*1db0*/  IMAD R16, R37.reuse, R13, RZ ;  /* 0x0000000d25107224 */ /* 0x040fe400078e02ff */
[----:B------:R-:W-:Y:S01]  /*1dc0*/  IMAD.HI.U32 R18, R37, R15, RZ ;  /* 0x0000000f25127227 */ /* 0x000fe200078e00ff */
[----:B------:R-:W-:-:S04]  /*1dd0*/  IADD3 R17, P0, PT, R17, R35, RZ ;  /* 0x0000002311117210 */ /* 0x000fc80007f1e0ff */
[----:B------:R-:W-:Y:S01]  /*1de0*/  IADD3 R17, P1, PT, R16, R17, RZ ;  /* 0x0000001110117210 */ /* 0x000fe20007f3e0ff */
[----:B------:R-:W-:Y:S02]  /*1df0*/  IMAD.MOV.U32 R16, RZ, RZ, R34 ;  /* 0x000000ffff107224 */ /* 0x000fe400078e0022 */
[C---:B------:R-:W-:Y:S02]  /*1e00*/  IMAD R34, R20.reuse, 0x8, R1 ;  /* 0x0000000814227824 */ /* 0x040fe400078e0201 */
[----:B------:R-:W-:-:S03]  /*1e10*/  VIADD R20, R20, 0x1 ;  /* 0x0000000114147836 */ /* 0x000fc60000000000 */
[----:B------:R0:W-:Y:S02]  /*1e20*/  STL.64 [R34], R16 ;  /* 0x0000001022007387 */ /* 0x0001e40000100a00 */
[----:B0-----:R-:W-:-:S04]  /*1e30*/  IMAD.HI.U32 R17, R36, R15, RZ ;  /* 0x0000000f24117227 */ /* 0x001fc800078e00ff */
[----:B------:R-:W-:Y:S02]  /*1e40*/  IMAD.X R17, RZ, RZ, R17, P2 ;  /* 0x000000ffff117224 */ /* 0x000fe400010e0611 */
[----:B------:R-:W-:-:S05]  /*1e50*/  IMAD.HI.U32 R16, R37, R13, RZ ;  /* 0x0000000d25107227 */ /* 0x000fca00078e00ff */
[----:B------:R-:W-:Y:S01]  /*1e60*/  IADD3.X R16, P0, PT, R16, R17, RZ, P0, !PT ;  /* 0x0000001110107210 */ /* 0x000fe2000071e4ff */
[----:B------:R-:W-:-:S05]  /*1e70*/  IMAD R17, R37, R15, RZ ;  /* 0x0000000f25117224 */ /* 0x000fca00078e02ff */
[----:B------:R-:W-:Y:S01]  /*1e80*/  IADD3.X R16, P1, PT, R17, R16, RZ, P1, !PT ;  /* 0x0000001011107210 */ /* 0x000fe20000f3e4ff */
[----:B------:R-:W-:Y:S01]  /*1e90*/  IMAD.X R17, RZ, RZ, R18, P0 ;  /* 0x000000ffff117224 */ /* 0x000fe200000e0612 */
[----:B------:R-:W-:-:S03]  /*1ea0*/  ISETP.NE.AND P0, PT, R23, -0xf, PT ;  /* 0xfffffff11700780c */ /* 0x000fc60003f05270 */
[----:B------:R-:W-:Y:S02]  /*1eb0*/  IMAD.X R17, RZ, RZ, R17, P1 ;  /* 0x000000ffff117224 */ /* 0x000fe400008e0611 */
[----:B------:R-:W-:Y:S02]  /*1ec0*/  IMAD.MOV.U32 R34, RZ, RZ, R16 ;  /* 0x000000ffff227224 */ /* 0x000fe400078e0010 */
[----:B------:R-:W-:-:S06]  /*1ed0*/  IMAD.MOV.U32 R35, RZ, RZ, R17 ;  /* 0x000000ffff237224 */ /* 0x000fcc00078e0011 */
[----:B------:R-:W-:Y:S05]  /*1ee0*/  @P0 BRA `(.L_x_20) ;  /* 0xfffffffc00940947 */ /* 0x000fea000383ffff */
[----:B------:R-:W-:-:S07]  /*1ef0*/  IMAD.MOV.U32 R12, RZ, RZ, R14 ;  /* 0x000000ffff0c7224 */ /* 0x000fce00078e000e */
.L_x_19:
[----:B------:R-:W-:Y:S01]  /*1f00*/  LOP3.LUT P0, R21, R21, 0x3f, RZ, 0xc0, !PT ;  /* 0x0000003f15157812 */ /* 0x000fe2000780c0ff */
[----:B------:R-:W-:-:S04]  /*1f10*/  IMAD.IADD R12, R3, 0x1, R12 ;  /* 0x00000001030c7824 */ /* 0x000fc800078e020c */
[----:B------:R-:W-:-:S05]  /*1f20*/  IMAD.U32 R37, R12, 0x8, R1 ;  /* 0x000000080c257824 */ /* 0x000fca00078e0001 */
[----:B------:R0:W-:Y:S04]  /*1f30*/  STL.64 [R37+-0x78], R34 ;  /* 0xffff882225007387 */ /* 0x0001e80000100a00 */
[----:B------:R-:W2:Y:S04]  /*1f40*/  @P0 LDL.64 R16, [R1+0x8] ;  /* 0x0000080001100983 */ /* 0x000ea80000100a00 */
[----:B------:R-:W3:Y:S04]  /*1f50*/  LDL.64 R14, [R1+0x10] ;  /* 0x00001000010e7983 */ /* 0x000ee80000100a00 */
[----:B------:R-:W4:Y:S01]  /*1f60*/  LDL.64 R12, [R1+0x18] ;  /* 0x00001800010c7983 */ /* 0x000f220000100a00 */
[----:B------:R-:W-:-:S02]  /*1f70*/  @P0 LOP3.LUT R3, R21, 0x3f, RZ, 0x3c, !PT ;  /* 0x0000003f15030812 */ /* 0x000fc400078e3cff */
[--C-:B--2---:R-:W-:Y:S02]  /*1f80*/  @P0 SHF.R.U64 R23, R16, 0x1, R17.reuse ;  /* 0x0000000110170819 */ /* 0x104fe40000001211 */
[----:B------:R-:W-:Y:S02]  /*1f90*/  @P0 SHF.R.U32.HI R18, RZ, 0x1, R17 ;  /* 0x00000001ff120819 */ /* 0x000fe40000011611 */
[C---:B---3--:R-:W-:Y:S02]  /*1fa0*/  @P0 SHF.L.U32 R20, R14.reuse, R21, RZ ;  /* 0x000000150e140219 */ /* 0x048fe400000006ff */
[----:B------:R-:W-:Y:S02]  /*1fb0*/  @P0 SHF.R.U64 R23, R23, R3, R18 ;  /* 0x0000000317170219 */ /* 0x000fe40000001212 */
[C-C-:B------:R-:W-:Y:S02]  /*1fc0*/  @P0 SHF.R.U64 R16, R14.reuse, 0x1, R15.reuse ;  /* 0x000000010e100819 */ /* 0x140fe4000000120f */
[----:B------:R-:W-:-:S02]  /*1fd0*/  @P0 SHF.L.U64.HI R17, R14, R21, R15 ;  /* 0x000000150e110219 */ /* 0x000fc4000001020f */
[----:B------:R-:W-:Y:S02]  /*1fe0*/  @P0 LOP3.LUT R14, R20, R23, RZ, 0xfc, !PT ;  /* 0x00000017140e0212 */ /* 0x000fe400078efcff */
[----:B------:R-:W-:Y:S02]  /*1ff0*/  @P0 SHF.R.U32.HI R20, RZ, 0x1, R15 ;  /* 0x00000001ff140819 */ /* 0x000fe4000001160f */
[-C--:B------:R-:W-:Y:S02]  /*2000*/  @P0 SHF.R.U32.HI R18, RZ, R3.reuse, R18 ;  /* 0x00000003ff120219 */ /* 0x080fe40000011612 */
[----:B------:R-:W-:Y:S02]  /*2010*/  @P0 SHF.R.U64 R16, R16, R3, R20 ;  /* 0x0000000310100219 */ /* 0x000fe40000001214 */
[----:B----4-:R-:W-:Y:S02]  /*2020*/  @P0 SHF.L.U32 R23, R12, R21, RZ ;  /* 0x000000150c170219 */ /* 0x010fe400000006ff */
[----:B------:R-:W-:-:S02]  /*2030*/  @P0 LOP3.LUT R15, R17, R18, RZ, 0xfc, !PT ;  /* 0x00000012110f0212 */ /* 0x000fc400078efcff */
[----:B------:R-:W-:Y:S02]  /*2040*/  @P0 SHF.L.U64.HI R21, R12, R21, R13 ;  /* 0x000000150c150219 */ /* 0x000fe4000001020d */
[----:B------:R-:W-:Y:S01]  /*2050*/  @P0 LOP3.LUT R12, R23, R16, RZ, 0xfc, !PT ;  /* 0x00000010170c0212 */ /* 0x000fe200078efcff */
[C---:B------:R-:W-:Y:S01]  /*2060*/  IMAD.SHL.U32 R16, R14.reuse, 0x4, RZ ;  /* 0x000000040e107824 */ /* 0x040fe200078e00ff */
[----:B------:R-:W-:Y:S02]  /*2070*/  @P0 SHF.R.U32.HI R18, RZ, R3, R20 ;  /* 0x00000003ff120219 */ /* 0x000fe40000011614 */
[----:B------:R-:W-:Y:S02]  /*2080*/  SHF.L.U64.HI R14, R14, 0x2, R15 ;  /* 0x000000020e0e7819 */ /* 0x000fe4000001020f */
[----:B------:R-:W-:Y:S02]  /*2090*/  SHF.L.W.U32.HI R20, R15, 0x2, R12 ;  /* 0x000000020f147819 */ /* 0x000fe40000010e0c */
[----:B------:R-:W-:-:S02]  /*20a0*/  @P0 LOP3.LUT R13, R21, R18, RZ, 0xfc, !PT ;  /* 0x00000012150d0212 */ /* 0x000fc400078efcff */
[----:B------:R-:W-:Y:S02]  /*20b0*/  IADD3 RZ, P0, PT, RZ, -R16, RZ ;  /* 0x80000010ffff7210 */ /* 0x000fe40007f1e0ff */
[----:B------:R-:W-:Y:S02]  /*20c0*/  LOP3.LUT R15, RZ, R14, RZ, 0x33, !PT ;  /* 0x0000000eff0f7212 */ /* 0x000fe400078e33ff */
[----:B------:R-:W-:Y:S02]  /*20d0*/  SHF.L.W.U32.HI R18, R12, 0x2, R13 ;  /* 0x000000020c127819 */ /* 0x000fe40000010e0d */
[----:B------:R-:W-:Y:S02]  /*20e0*/  LOP3.LUT R17, RZ, R20, RZ, 0x33, !PT ;  /* 0x00000014ff117212 */ /* 0x000fe400078e33ff */
[----:B------:R-:W-:Y:S02]  /*20f0*/  IADD3.X R15, P0, PT, RZ, R15, RZ, P0, !PT ;  /* 0x0000000fff0f7210 */ /* 0x000fe4000071e4ff */
[----:B------:R-:W-:-:S02]  /*2100*/  LOP3.LUT R3, RZ, R18, RZ, 0x33, !PT ;  /* 0x00000012ff037212 */ /* 0x000fc400078e33ff */
[----:B------:R-:W-:Y:S02]  /*2110*/  IADD3.X R17, P1, PT, RZ, R17, RZ, P0, !PT ;  /* 0x00000011ff117210 */ /* 0x000fe4000073e4ff */
[----:B------:R-:W-:-:S03]  /*2120*/  ISETP.GT.U32.AND P2, PT, R20, -0x1, PT ;  /* 0xffffffff1400780c */ /* 0x000fc60003f44070 */
[----:B------:R-:W-:Y:S01]  /*2130*/  IMAD.X R3, RZ, RZ, R3, P1 ;  /* 0x000000ffff037224 */ /* 0x000fe200008e0603 */
[----:B------:R-:W-:-:S04]  /*2140*/  ISETP.GT.AND.EX P0, PT, R18, -0x1, PT, P2 ;  /* 0xffffffff1200780c */ /* 0x000fc80003f04320 */
[----:B------:R-:W-:Y:S02]  /*2150*/  SEL R3, R18, R3, P0 ;  /* 0x0000000312037207 */ /* 0x000fe40000000000 */
[----:B------:R-:W-:Y:S02]  /*2160*/  SEL R20, R20, R17, P0 ;  /* 0x0000001114147207 */ /* 0x000fe40000000000 */
[----:B------:R-:W-:Y:S02]  /*2170*/  ISETP.NE.U32.AND P1, PT, R3, RZ, PT ;  /* 0x000000ff0300720c */ /* 0x000fe40003f25070 */
[----:B------:R-:W-:Y:S02]  /*2180*/  SEL R15, R14, R15, P0 ;  /* 0x0000000f0e0f7207 */ /* 0x000fe40000000000 */
[----:B------:R-:W-:Y:S01]  /*2190*/  SEL R21, R20, R3, !P1 ;  /* 0x0000000314157207 */ /* 0x000fe20004800000 */
[----:B------:R-:W-:-:S05]  /*21a0*/  @!P0 IMAD.MOV R16, RZ, RZ, -R16 ;  /* 0x000000ffff108224 */ /* 0x000fca00078e0a10 */
[----:B------:R-:W1:Y:S02]  /*21b0*/  FLO.U32 R21, R21 ;  /* 0x0000001500157300 */ /* 0x000e6400000e0000 */
[C---:B-1----:R-:W-:Y:S02]  /*21c0*/  IADD3 R17, PT, PT, -R21.reuse, 0x1f, RZ ;  /* 0x0000001f15117810 */ /* 0x042fe40007ffe1ff */
[----:B------:R-:W-:-:S03]  /*21d0*/  IADD3 R12, PT, PT, -R21, 0x3f, RZ ;  /* 0x0000003f150c7810 */ /* 0x000fc60007ffe1ff */
[----:B------:R-:W-:-:S05]  /*21e0*/  @P1 IMAD.MOV R12, RZ, RZ, R17 ;  /* 0x000000ffff0c1224 */ /* 0x000fca00078e0211 */
[----:B------:R-:W-:-:S13]  /*21f0*/  ISETP.NE.AND P1, PT, R12, RZ, PT ;  /* 0x000000ff0c00720c */ /* 0x000fda0003f25270 */
[----:B0-----:R-:W-:Y:S05]  /*2200*/  @!P1 BRA `(.L_x_21) ;  /* 0x0000000000289947 */ /* 0x001fea0003800000 */
[----:B------:R-:W-:Y:S02]  /*2210*/  LOP3.LUT R17, R12, 0x3f, RZ, 0xc0, !PT ;  /* 0x0000003f0c117812 */ /* 0x000fe400078ec0ff */
[--C-:B------:R-:W-:Y:S02]  /*2220*/  SHF.R.U64 R16, R16, 0x1, R15.reuse ;  /* 0x0000000110107819 */ /* 0x100fe4000000120f */
[----:B------:R-:W-:Y:S02]  /*2230*/  SHF.R.U32.HI R14, RZ, 0x1, R15 ;  /* 0x00000001ff0e7819 */ /* 0x000fe4000001160f */
[----:B------:R-:W-:Y:S02]  /*2240*/  LOP3.LUT R15, R12, 0x3f, RZ, 0xc, !PT ;  /* 0x0000003f0c0f7812 */ /* 0x000fe400078e0cff */
[CC--:B------:R-:W-:Y:S02]  /*2250*/  SHF.L.U64.HI R3, R20.reuse, R17.reuse, R3 ;  /* 0x0000001114037219 */ /* 0x0c0fe40000010203 */
[----:B------:R-:W-:-:S02]  /*2260*/  SHF.L.U32 R20, R20, R17, RZ ;  /* 0x0000001114147219 */ /* 0x000fc400000006ff */
[-CC-:B------:R-:W-:Y:S02]  /*2270*/  SHF.R.U64 R17, R16, R15.reuse, R14.reuse ;  /* 0x0000000f10117219 */ /* 0x180fe4000000120e */
[----:B------:R-:W-:Y:S02]  /*2280*/  SHF.R.U32.HI R14, RZ, R15, R14 ;  /* 0x0000000fff0e7219 */ /* 0x000fe4000001160e */
[----:B------:R-:W-:Y:S02]  /*2290*/  LOP3.LUT R20, R20, R17, RZ, 0xfc, !PT ;  /* 0x0000001114147212 */ /* 0x000fe400078efcff */
[----:B------:R-:W-:-:S07]  /*22a0*/  LOP3.LUT R3, R3, R14, RZ, 0xfc, !PT ;  /* 0x0000000e03037212 */ /* 0x000fce00078efcff */
.L_x_21:
[----:B------:R-:W-:Y:S01]  /*22b0*/  IMAD.WIDE.U32 R16, R20, 0x2168c235, RZ ;  /* 0x2168c23514107825 */ /* 0x000fe200078e00ff */
[----:B------:R-:W-:-:S03]  /*22c0*/  SHF.R.U32.HI R13, RZ, 0x1e, R13 ;  /* 0x0000001eff0d7819 */ /* 0x000fc6000001160d */
[----:B------:R-:W-:Y:S01]  /*22d0*/  IMAD.MOV.U32 R14, RZ, RZ, R17 ;  /* 0x000000ffff0e7224 */ /* 0x000fe200078e0011 */
[----:B------:R-:W-:Y:S01]  /*22e0*/  IADD3 RZ, P1, PT, R16, R16, RZ ;  /* 0x0000001010ff7210 */ /* 0x000fe20007f3e0ff */
[----:B------:R-:W-:Y:S01]  /*22f0*/  IMAD.MOV.U32 R15, RZ, RZ, RZ ;  /* 0x000000ffff0f7224 */ /* 0x000fe200078e00ff */
[----:B------:R-:W-:Y:S01]  /*2300*/  LEA.HI R18, R18, R13, RZ, 0x1 ;  /* 0x0000000d12127211 */ /* 0x000fe200078f08ff */
[----:B------:R-:W-:-:S04]  /*2310*/  IMAD.HI.U32 R17, R3, -0x36f0255e, RZ ;  /* 0xc90fdaa203117827 */ /* 0x000fc800078e00ff */
[----:B------:R-:W-:-:S04]  /*2320*/  IMAD.WIDE.U32 R14, R20, -0x36f0255e, R14 ;  /* 0xc90fdaa2140e7825 */ /* 0x000fc800078e000e */
[----:B------:R-:W-:-:S04]  /*2330*/  IMAD.WIDE.U32 R14, P2, R3, 0x2168c235, R14 ;  /* 0x2168c235030e7825 */ /* 0x000fc8000784000e */
[----:B------:R-:W-:Y:S01]  /*2340*/  IMAD R3, R3, -0x36f0255e, RZ ;  /* 0xc90fdaa203037824 */ /* 0x000fe200078e02ff */
[----:B------:R-:W-:Y:S01]  /*2350*/  IADD3.X RZ, P1, PT, R14, R14, RZ, P1, !PT ;  /* 0x0000000e0eff7210 */ /* 0x000fe20000f3e4ff */
[----:B------:R-:W-:-:S03]  /*2360*/  IMAD.X R17, RZ, RZ, R17, P2 ;  /* 0x000000ffff117224 */ /* 0x000fc600010e0611 */
[----:B------:R-:W-:-:S04]  /*2370*/  IADD3 R3, P2, PT, R3, R15, RZ ;  /* 0x0000000f03037210 */ /* 0x000fc80007f5e0ff */
[C---:B------:R-:W-:Y:S01]  /*2380*/  ISETP.GT.U32.AND P3, PT, R3.reuse, RZ, PT ;  /* 0x000000ff0300720c */ /* 0x040fe20003f64070 */
[----:B------:R-:W-:Y:S01]  /*2390*/  IMAD.X R17, RZ, RZ, R17, P2 ;  /* 0x000000ffff117224 */ /* 0x000fe200010e0611 */
[----:B------:R-:W-:-:S04]  /*23a0*/  IADD3.X R14, P2, PT, R3, R3, RZ, P1, !PT ;  /* 0x00000003030e7210 */ /* 0x000fc80000f5e4ff */
[C---:B------:R-:W-:Y:S01]  /*23b0*/  ISETP.GT.AND.EX P1, PT, R17.reuse, RZ, PT, P3 ;  /* 0x000000ff1100720c */ /* 0x040fe20003f24330 */
[----:B------:R-:W-:-:S03]  /*23c0*/  IMAD.X R16, R17, 0x1, R17, P2 ;  /* 0x0000000111107824 */ /* 0x000fc600010e0611 */
[----:B------:R-:W-:Y:S02]  /*23d0*/  SEL R14, R14, R3, P1 ;  /* 0x000000030e0e7207 */ /* 0x000fe40000800000 */
[----:B------:R-:W-:Y:S02]  /*23e0*/  SEL R3, R16, R17, P1 ;  /* 0x0000001110037207 */ /* 0x000fe40000800000 */
[----:B------:R-:W-:Y:S02]  /*23f0*/  IADD3 R16, P2, PT, R14, 0x1, RZ ;  /* 0x000000010e107810 */ /* 0x000fe40007f5e0ff */
[----:B------:R-:W-:Y:S02]  /*2400*/  SEL R15, RZ, 0xffffffff, !P1 ;  /* 0xffffffffff0f7807 */ /* 0x000fe40004800000 */
[----:B------:R-:W-:Y:S01]  /*2410*/  LOP3.LUT P1, R17, R19, 0x80000000, RZ, 0xc0, !PT ;  /* 0x8000000013117812 */ /* 0x000fe2000782c0ff */
[----:B------:R-:W-:Y:S02]  /*2420*/  IMAD.X R3, RZ, RZ, R3, P2 ;  /* 0x000000ffff037224 */ /* 0x000fe400010e0603 */
[----:B------:R-:W-:Y:S01]  /*2430*/  IMAD.IADD R12, R15, 0x1, -R12 ;  /* 0x000000010f0c7824 */ /* 0x000fe200078e0a0c */
[----:B------:R-:W-:-:S02]  /*2440*/  @!P0 LOP3.LUT R17, R17, 0x80000000, RZ, 0x3c, !PT ;  /* 0x8000000011118812 */ /* 0x000fc400078e3cff */
[----:B------:R-:W-:Y:S01]  /*2450*/  SHF.R.U64 R16, R16, 0xa, R3 ;  /* 0x0000000a10107819 */ /* 0x000fe20000001203 */
[----:B------:R-:W-:-:S03]  /*2460*/  IMAD.SHL.U32 R12, R12, 0x100000, RZ ;  /* 0x001000000c0c7824 */ /* 0x000fc600078e00ff */
[----:B------:R-:W-:-:S03]  /*2470*/  IADD3 R16, P2, PT, R16, 0x1, RZ ;  /* 0x0000000110107810 */ /* 0x000fc60007f5e0ff */
[----:B------:R-:W-:Y:S01]  /*2480*/  @P1 IMAD.MOV R18, RZ, RZ, -R18 ;  /* 0x000000ffff121224 */ /* 0x000fe200078e0a12 */
[----:B------:R-:W-:-:S04]  /*2490*/  LEA.HI.X R3, R3, RZ, RZ, 0x16, P2 ;  /* 0x000000ff03037211 */ /* 0x000fc800010fb4ff */
[--C-:B------:R-:W-:Y:S02]  /*24a0*/  SHF.R.U64 R16, R16, 0x1, R3.reuse ;  /* 0x0000000110107819 */ /* 0x100fe40000001203 */
[----:B------:R-:W-:Y:S02]  /*24b0*/  SHF.R.U32.HI R3, RZ, 0x1, R3 ;  /* 0x00000001ff037819 */ /* 0x000fe40000011603 */
[----:B------:R-:W-:-:S04]  /*24c0*/  IADD3 R16, P2, P3, RZ, RZ, R16 ;  /* 0x000000ffff107210 */ /* 0x000fc80007b5e010 */
[----:B------:R-:W-:-:S04]  /*24d0*/  IADD3.X R12, PT, PT, R12, 0x3fe00000, R3, P2, P3 ;  /* 0x3fe000000c0c7810 */ /* 0x000fc800017e6403 */
[----:B------:R-:W-:-:S07]  /*24e0*/  LOP3.LUT R17, R12, R17, RZ, 0xfc, !PT ;  /* 0x000000110c117212 */ /* 0x000fce00078efcff */
.L_x_18:
[----:B------:R-:W-:Y:S02]  /*24f0*/  IMAD.MOV.U32 R23, RZ, RZ, 0x0 ;  /* 0x00000000ff177424 */ /* 0x000fe400078e00ff */
[----:B------:R-:W-:Y:S02]  /*2500*/  IMAD.MOV.U32 R3, RZ, RZ, R18 ;  /* 0x000000ffff037224 */ /* 0x000fe400078e0012 */
[----:B------:R-:W-:Y:S05]  /*2510*/  RET.REL.NODEC R22 `(_Z21run_simulation_kernelPdS_S_iid) ;  /* 0xffffffd816b87950 */ /* 0x000fea0003c3ffff */
.L_x_22:
[----:B------:R-:W-:-:S00]  /*2520*/  BRA `(.L_x_22) ;  /* 0xfffffffc00fc7947 */ /* 0x000fc0000383ffff */
[----:B------:R-:W-:-:S00]  /*2530*/  NOP ;  /* 0x0000000000007918 */ /* 0x000fc00000000000 */
        /* <DEDUP_REMOVED lines=12> */
.L_x_24:


//--------------------- .nv.global.init           --------------------------
	.section	.nv.global.init,"aw",@progbits
	.align	16
.nv.global.init:
	.type		__cudart_sin_cos_coeffs,@object
	.size		__cudart_sin_cos_coeffs,(__cudart_i2opi_d - __cudart_sin_cos_coeffs)
__cudart_sin_cos_coeffs:
        /*0000*/ 	.byte	0x46, 0xd2, 0xb0, 0x2c, 0xf1, 0xe5, 0x5a, 0xbe, 0x92, 0xe3, 0xac, 0x69, 0xe3, 0x1d, 0xc7, 0x3e
        /*0010*/ 	.byte	0xa1, 0x62, 0xdb, 0x19, 0xa0, 0x01, 0x2a, 0xbf, 0x18, 0x08, 0x11, 0x11, 0x11, 0x11, 0x81, 0x3f
        /*0020*/ 	.byte	0x54, 0x55, 0x55, 0x55, 0x55, 0x55, 0xc5, 0xbf, 0x00, 0x00, 0x00, 0x00, 0x00, 0x00, 0x00, 0x00
        /*0030*/ 	.byte	0x00, 0x00, 0x00, 0x00, 0x00, 0x00, 0x00, 0x00, 0x64, 0x81, 0xfd, 0x20, 0x83, 0xff, 0xa8, 0xbd
        /*0040*/ 	.byte	0x28, 0x85, 0xef, 0xc1, 0xa7, 0xee, 0x21, 0x3e, 0xd9, 0xe6, 0x06, 0x8e, 0x4f, 0x7e, 0x92, 0xbe
        /*0050*/ 	.byte	0xe9, 0xbc, 0xdd, 0x19, 0xa0, 0x01, 0xfa, 0x3e, 0x47, 0x5d, 0xc1, 0x16, 0x6c, 0xc1, 0x56, 0xbf
        /*0060*/ 	.byte	0x51, 0x55, 0x55, 0x55, 0x55, 0x55, 0xa5, 0x3f, 0x00, 0x00, 0x00, 0x00, 0x00, 0x00, 0xe0, 0xbf
        /*0070*/ 	.byte	0x00, 0x00, 0x00, 0x00, 0x00, 0x00, 0xf0, 0x3f, 0x00, 0x00, 0x00, 0x00, 0x00, 0x00, 0x00, 0x00
	.type		__cudart_i2opi_d,@object
	.size		__cudart_i2opi_d,(.L_0 - __cudart_i2opi_d)
__cudart_i2opi_d:
        /* <DEDUP_REMOVED lines=9> */
.L_0:


//--------------------- .nv.shared.reserved.0     --------------------------
	.section	.nv.shared.reserved.0,"aw",@nobits
	.weak		__nv_reservedSMEM_offset_0_alias
	.size		__nv_reservedSMEM_offset_0_alias, 0, 64
	.other		__nv_reservedSMEM_offset_0_alias,@"STO_CUDA_RESERVED_SHARED STV_DEFAULT"
__nv_reservedSMEM_offset_0_alias:
	.zero		0
	.zero		64


//--------------------- .nv.constant0._Z21run_simulation_kernelPdS_S_iid --------------------------
	.section	.nv.constant0._Z21run_simulation_kernelPdS_S_iid,"a",@progbits
	.sectionflags	@""
	.align	4
.nv.constant0._Z21run_simulation_kernelPdS_S_iid:
	.zero		936


//--------------------- SYMBOLS --------------------------

	.type		.nv.reservedSmem.offset0,@object
	.size		.nv.reservedSmem.offset0,0x4
